//
// Generated by NVIDIA NVVM Compiler
//
// Compiler Build ID: CL-36424714
// Cuda compilation tools, release 13.0, V13.0.88
// Based on NVVM 20.0.0
//

.version 9.0
.target sm_100
.address_size 64

	// .globl	_Z21log_likelihood_kernelPfS_S_S_S_iiiii

.visible .entry _Z21log_likelihood_kernelPfS_S_S_S_iiiii(
	.param .u64 .ptr .align 1 _Z21log_likelihood_kernelPfS_S_S_S_iiiii_param_0,
	.param .u64 .ptr .align 1 _Z21log_likelihood_kernelPfS_S_S_S_iiiii_param_1,
	.param .u64 .ptr .align 1 _Z21log_likelihood_kernelPfS_S_S_S_iiiii_param_2,
	.param .u64 .ptr .align 1 _Z21log_likelihood_kernelPfS_S_S_S_iiiii_param_3,
	.param .u64 .ptr .align 1 _Z21log_likelihood_kernelPfS_S_S_S_iiiii_param_4,
	.param .u32 _Z21log_likelihood_kernelPfS_S_S_S_iiiii_param_5,
	.param .u32 _Z21log_likelihood_kernelPfS_S_S_S_iiiii_param_6,
	.param .u32 _Z21log_likelihood_kernelPfS_S_S_S_iiiii_param_7,
	.param .u32 _Z21log_likelihood_kernelPfS_S_S_S_iiiii_param_8,
	.param .u32 _Z21log_likelihood_kernelPfS_S_S_S_iiiii_param_9
)
{
	.reg .pred 	%p<22>;
	.reg .b32 	%r<67>;
	.reg .b32 	%f<152>;
	.reg .b64 	%rd<46>;
	.reg .b64 	%fd<81>;

	ld.param.u64 	%rd9, [_Z21log_likelihood_kernelPfS_S_S_S_iiiii_param_1];
	ld.param.u64 	%rd8, [_Z21log_likelihood_kernelPfS_S_S_S_iiiii_param_2];
	ld.param.u64 	%rd10, [_Z21log_likelihood_kernelPfS_S_S_S_iiiii_param_3];
	ld.param.u64 	%rd11, [_Z21log_likelihood_kernelPfS_S_S_S_iiiii_param_4];
	ld.param.u32 	%r22, [_Z21log_likelihood_kernelPfS_S_S_S_iiiii_param_5];
	ld.param.u32 	%r19, [_Z21log_likelihood_kernelPfS_S_S_S_iiiii_param_7];
	ld.param.u32 	%r20, [_Z21log_likelihood_kernelPfS_S_S_S_iiiii_param_8];
	ld.param.u32 	%r21, [_Z21log_likelihood_kernelPfS_S_S_S_iiiii_param_9];
	cvta.to.global.u64 	%rd1, %rd9;
	cvta.to.global.u64 	%rd2, %rd10;
	cvta.to.global.u64 	%rd3, %rd11;
	mov.u32 	%r23, %ctaid.x;
	mov.u32 	%r24, %ntid.x;
	mov.u32 	%r25, %tid.x;
	mad.lo.s32 	%r1, %r23, %r24, %r25;
	setp.ge.s32 	%p1, %r1, %r22;
	@%p1 bra 	$L__BB0_17;
	cvta.to.global.u64 	%rd12, %rd8;
	setp.lt.s32 	%p2, %r19, 1;
	mul.wide.s32 	%rd13, %r1, 4;
	add.s64 	%rd4, %rd12, %rd13;
	@%p2 bra 	$L__BB0_8;
	setp.eq.s32 	%p3, %r19, 1;
	mov.b64 	%rd45, 0;
	@%p3 bra 	$L__BB0_6;
	and.b32  	%r2, %r19, 2147483646;
	ld.global.f32 	%f151, [%rd4];
	mov.b32 	%r66, 0;
	mul.lo.s32 	%r27, %r1, 3;
	mul.wide.s32 	%rd15, %r27, 4;
	add.s64 	%rd16, %rd2, %rd15;
$L__BB0_4:
	ld.param.u64 	%rd43, [_Z21log_likelihood_kernelPfS_S_S_S_iiiii_param_0];
	ld.global.f32 	%f11, [%rd16];
	ld.global.f32 	%f12, [%rd16+4];
	cvta.to.global.u64 	%rd17, %rd43;
	mul.wide.u32 	%rd18, %r66, 4;
	add.s64 	%rd19, %rd17, %rd18;
	ld.global.f32 	%f13, [%rd19];
	fma.rn.f32 	%f14, %f12, %f13, %f11;
	add.s64 	%rd20, %rd1, %rd18;
	ld.global.f32 	%f15, [%rd20];
	sub.f32 	%f16, %f15, %f14;
	ld.global.f32 	%f17, [%rd16+8];
	div.rn.f32 	%f18, %f16, %f17;
	cvt.f64.f32 	%fd1, %f18;
	mul.f32 	%f19, %f17, 0f40C90FDB;
	mul.f32 	%f20, %f17, %f19;
	setp.lt.f32 	%p4, %f20, 0f00800000;
	mul.f32 	%f21, %f20, 0f4B000000;
	selp.f32 	%f22, %f21, %f20, %p4;
	selp.f32 	%f23, 0fC1B80000, 0f00000000, %p4;
	mov.b32 	%r28, %f22;
	add.s32 	%r29, %r28, -1059760811;
	and.b32  	%r30, %r29, -8388608;
	sub.s32 	%r31, %r28, %r30;
	mov.b32 	%f24, %r31;
	cvt.rn.f32.s32 	%f25, %r30;
	fma.rn.f32 	%f26, %f25, 0f34000000, %f23;
	add.f32 	%f27, %f24, 0fBF800000;
	fma.rn.f32 	%f28, %f27, 0fBE055027, 0f3E1039F6;
	fma.rn.f32 	%f29, %f28, %f27, 0fBDF8CDCC;
	fma.rn.f32 	%f30, %f29, %f27, 0f3E0F2955;
	fma.rn.f32 	%f31, %f30, %f27, 0fBE2AD8B9;
	fma.rn.f32 	%f32, %f31, %f27, 0f3E4CED0B;
	fma.rn.f32 	%f33, %f32, %f27, 0fBE7FFF22;
	fma.rn.f32 	%f34, %f33, %f27, 0f3EAAAA78;
	fma.rn.f32 	%f35, %f34, %f27, 0fBF000000;
	mul.f32 	%f36, %f27, %f35;
	fma.rn.f32 	%f37, %f36, %f27, %f27;
	fma.rn.f32 	%f38, %f26, 0f3F317218, %f37;
	setp.gt.u32 	%p5, %r28, 2139095039;
	fma.rn.f32 	%f39, %f22, 0f7F800000, 0f7F800000;
	selp.f32 	%f40, %f39, %f38, %p5;
	setp.eq.f32 	%p6, %f22, 0f00000000;
	selp.f32 	%f41, 0fFF800000, %f40, %p6;
	cvt.f64.f32 	%fd2, %f41;
	mul.f64 	%fd3, %fd1, 0dBFE0000000000000;
	mul.f64 	%fd4, %fd3, %fd1;
	fma.rn.f64 	%fd5, %fd2, 0dBFE0000000000000, %fd4;
	div.rn.f64 	%fd6, %fd5, 0d409F400000000000;
	cvt.f64.f32 	%fd7, %f151;
	add.f64 	%fd8, %fd6, %fd7;
	cvt.rn.f32.f64 	%f42, %fd8;
	st.global.f32 	[%rd4], %f42;
	ld.global.f32 	%f43, [%rd16];
	ld.global.f32 	%f44, [%rd16+4];
	ld.global.f32 	%f45, [%rd19+4];
	fma.rn.f32 	%f46, %f44, %f45, %f43;
	ld.global.f32 	%f47, [%rd20+4];
	sub.f32 	%f48, %f47, %f46;
	ld.global.f32 	%f49, [%rd16+8];
	div.rn.f32 	%f50, %f48, %f49;
	cvt.f64.f32 	%fd9, %f50;
	mul.f32 	%f51, %f49, 0f40C90FDB;
	mul.f32 	%f52, %f49, %f51;
	setp.lt.f32 	%p7, %f52, 0f00800000;
	mul.f32 	%f53, %f52, 0f4B000000;
	selp.f32 	%f54, %f53, %f52, %p7;
	selp.f32 	%f55, 0fC1B80000, 0f00000000, %p7;
	mov.b32 	%r32, %f54;
	add.s32 	%r33, %r32, -1059760811;
	and.b32  	%r34, %r33, -8388608;
	sub.s32 	%r35, %r32, %r34;
	mov.b32 	%f56, %r35;
	cvt.rn.f32.s32 	%f57, %r34;
	fma.rn.f32 	%f58, %f57, 0f34000000, %f55;
	add.f32 	%f59, %f56, 0fBF800000;
	fma.rn.f32 	%f60, %f59, 0fBE055027, 0f3E1039F6;
	fma.rn.f32 	%f61, %f60, %f59, 0fBDF8CDCC;
	fma.rn.f32 	%f62, %f61, %f59, 0f3E0F2955;
	fma.rn.f32 	%f63, %f62, %f59, 0fBE2AD8B9;
	fma.rn.f32 	%f64, %f63, %f59, 0f3E4CED0B;
	fma.rn.f32 	%f65, %f64, %f59, 0fBE7FFF22;
	fma.rn.f32 	%f66, %f65, %f59, 0f3EAAAA78;
	fma.rn.f32 	%f67, %f66, %f59, 0fBF000000;
	mul.f32 	%f68, %f59, %f67;
	fma.rn.f32 	%f69, %f68, %f59, %f59;
	fma.rn.f32 	%f70, %f58, 0f3F317218, %f69;
	setp.gt.u32 	%p8, %r32, 2139095039;
	fma.rn.f32 	%f71, %f54, 0f7F800000, 0f7F800000;
	selp.f32 	%f72, %f71, %f70, %p8;
	setp.eq.f32 	%p9, %f54, 0f00000000;
	selp.f32 	%f73, 0fFF800000, %f72, %p9;
	cvt.f64.f32 	%fd10, %f73;
	mul.f64 	%fd11, %fd9, 0dBFE0000000000000;
	mul.f64 	%fd12, %fd11, %fd9;
	fma.rn.f64 	%fd13, %fd10, 0dBFE0000000000000, %fd12;
	div.rn.f64 	%fd14, %fd13, 0d409F400000000000;
	cvt.f64.f32 	%fd15, %f42;
	add.f64 	%fd16, %fd14, %fd15;
	cvt.rn.f32.f64 	%f151, %fd16;
	st.global.f32 	[%rd4], %f151;
	add.s32 	%r66, %r66, 2;
	setp.eq.s32 	%p10, %r66, %r2;
	@%p10 bra 	$L__BB0_5;
	bra.uni 	$L__BB0_4;
$L__BB0_5:
	cvt.u64.u32 	%rd45, %r2;
$L__BB0_6:
	and.b32  	%r36, %r19, 1;
	setp.eq.b32 	%p11, %r36, 1;
	not.pred 	%p12, %p11;
	@%p12 bra 	$L__BB0_8;
	ld.param.u64 	%rd44, [_Z21log_likelihood_kernelPfS_S_S_S_iiiii_param_0];
	mul.lo.s32 	%r37, %r1, 3;
	mul.wide.s32 	%rd21, %r37, 4;
	add.s64 	%rd22, %rd2, %rd21;
	ld.global.f32 	%f74, [%rd22];
	ld.global.f32 	%f75, [%rd22+4];
	cvta.to.global.u64 	%rd23, %rd44;
	shl.b64 	%rd24, %rd45, 2;
	add.s64 	%rd25, %rd23, %rd24;
	ld.global.f32 	%f76, [%rd25];
	fma.rn.f32 	%f77, %f75, %f76, %f74;
	add.s64 	%rd26, %rd1, %rd24;
	ld.global.f32 	%f78, [%rd26];
	sub.f32 	%f79, %f78, %f77;
	ld.global.f32 	%f80, [%rd22+8];
	div.rn.f32 	%f81, %f79, %f80;
	cvt.f64.f32 	%fd17, %f81;
	mul.f32 	%f82, %f80, 0f40C90FDB;
	mul.f32 	%f83, %f80, %f82;
	setp.lt.f32 	%p13, %f83, 0f00800000;
	mul.f32 	%f84, %f83, 0f4B000000;
	selp.f32 	%f85, %f84, %f83, %p13;
	selp.f32 	%f86, 0fC1B80000, 0f00000000, %p13;
	mov.b32 	%r38, %f85;
	add.s32 	%r39, %r38, -1059760811;
	and.b32  	%r40, %r39, -8388608;
	sub.s32 	%r41, %r38, %r40;
	mov.b32 	%f87, %r41;
	cvt.rn.f32.s32 	%f88, %r40;
	fma.rn.f32 	%f89, %f88, 0f34000000, %f86;
	add.f32 	%f90, %f87, 0fBF800000;
	fma.rn.f32 	%f91, %f90, 0fBE055027, 0f3E1039F6;
	fma.rn.f32 	%f92, %f91, %f90, 0fBDF8CDCC;
	fma.rn.f32 	%f93, %f92, %f90, 0f3E0F2955;
	fma.rn.f32 	%f94, %f93, %f90, 0fBE2AD8B9;
	fma.rn.f32 	%f95, %f94, %f90, 0f3E4CED0B;
	fma.rn.f32 	%f96, %f95, %f90, 0fBE7FFF22;
	fma.rn.f32 	%f97, %f96, %f90, 0f3EAAAA78;
	fma.rn.f32 	%f98, %f97, %f90, 0fBF000000;
	mul.f32 	%f99, %f90, %f98;
	fma.rn.f32 	%f100, %f99, %f90, %f90;
	fma.rn.f32 	%f101, %f89, 0f3F317218, %f100;
	setp.gt.u32 	%p14, %r38, 2139095039;
	fma.rn.f32 	%f102, %f85, 0f7F800000, 0f7F800000;
	selp.f32 	%f103, %f102, %f101, %p14;
	setp.eq.f32 	%p15, %f85, 0f00000000;
	selp.f32 	%f104, 0fFF800000, %f103, %p15;
	cvt.f64.f32 	%fd18, %f104;
	mul.f64 	%fd19, %fd17, 0dBFE0000000000000;
	mul.f64 	%fd20, %fd19, %fd17;
	fma.rn.f64 	%fd21, %fd18, 0dBFE0000000000000, %fd20;
	div.rn.f64 	%fd22, %fd21, 0d409F400000000000;
	ld.global.f32 	%f105, [%rd4];
	cvt.f64.f32 	%fd23, %f105;
	add.f64 	%fd24, %fd22, %fd23;
	cvt.rn.f32.f64 	%f106, %fd24;
	st.global.f32 	[%rd4], %f106;
$L__BB0_8:
	setp.lt.s32 	%p16, %r20, 1;
	@%p16 bra 	$L__BB0_17;
	setp.lt.s32 	%p17, %r21, 1;
	@%p17 bra 	$L__BB0_17;
	mul.lo.s32 	%r43, %r20, %r1;
	ld.global.f32 	%f149, [%rd4];
	and.b32  	%r3, %r21, 1;
	and.b32  	%r4, %r21, 2147483646;
	neg.s32 	%r5, %r4;
	shl.b32 	%r6, %r43, 1;
	shl.b32 	%r7, %r21, 1;
	mul.lo.s32 	%r8, %r43, %r21;
	mov.b32 	%r62, 0;
$L__BB0_11:
	setp.eq.s32 	%p18, %r21, 1;
	mov.b32 	%r65, 0;
	@%p18 bra 	$L__BB0_14;
	shl.b32 	%r45, %r62, 1;
	add.s32 	%r46, %r6, %r45;
	mul.lo.s32 	%r63, %r21, %r46;
	mov.u32 	%r64, %r5;
$L__BB0_13:
	mul.wide.s32 	%rd27, %r63, 4;
	add.s64 	%rd28, %rd3, %rd27;
	ld.global.f32 	%f107, [%rd28+4];
	cvt.rzi.s32.f32 	%r47, %f107;
	mul.lo.s32 	%r48, %r47, 3;
	ld.global.f32 	%f108, [%rd28];
	cvt.rzi.s32.f32 	%r49, %f108;
	mul.lo.s32 	%r50, %r49, 3;
	mul.wide.s32 	%rd29, %r50, 4;
	add.s64 	%rd30, %rd2, %rd29;
	ld.global.f32 	%f109, [%rd30];
	mul.wide.s32 	%rd31, %r48, 4;
	add.s64 	%rd32, %rd2, %rd31;
	ld.global.f32 	%f110, [%rd32];
	sub.f32 	%f111, %f109, %f110;
	cvt.f64.f32 	%fd25, %f111;
	mul.f64 	%fd26, %fd25, 0d3FE0000000000000;
	mul.f64 	%fd27, %fd26, %fd25;
	mov.f64 	%fd28, 0dBFED67F1C0000000;
	sub.f64 	%fd29, %fd28, %fd27;
	cvt.f64.f32 	%fd30, %f149;
	add.f64 	%fd31, %fd29, %fd30;
	cvt.rn.f32.f64 	%f112, %fd31;
	st.global.f32 	[%rd4], %f112;
	ld.global.f32 	%f113, [%rd30+4];
	ld.global.f32 	%f114, [%rd32+4];
	sub.f32 	%f115, %f113, %f114;
	cvt.f64.f32 	%fd32, %f115;
	mul.f64 	%fd33, %fd32, 0d3FE0000000000000;
	mul.f64 	%fd34, %fd33, %fd32;
	sub.f64 	%fd35, %fd28, %fd34;
	cvt.f64.f32 	%fd36, %f112;
	add.f64 	%fd37, %fd35, %fd36;
	cvt.rn.f32.f64 	%f116, %fd37;
	st.global.f32 	[%rd4], %f116;
	ld.global.f32 	%f117, [%rd30+8];
	ld.global.f32 	%f118, [%rd32+8];
	sub.f32 	%f119, %f117, %f118;
	cvt.f64.f32 	%fd38, %f119;
	mul.f64 	%fd39, %fd38, 0d3FE0000000000000;
	mul.f64 	%fd40, %fd39, %fd38;
	sub.f64 	%fd41, %fd28, %fd40;
	cvt.f64.f32 	%fd42, %f116;
	add.f64 	%fd43, %fd41, %fd42;
	cvt.rn.f32.f64 	%f120, %fd43;
	st.global.f32 	[%rd4], %f120;
	ld.global.f32 	%f121, [%rd28+12];
	cvt.rzi.s32.f32 	%r51, %f121;
	mul.lo.s32 	%r52, %r51, 3;
	ld.global.f32 	%f122, [%rd28+8];
	cvt.rzi.s32.f32 	%r53, %f122;
	mul.lo.s32 	%r54, %r53, 3;
	mul.wide.s32 	%rd33, %r54, 4;
	add.s64 	%rd34, %rd2, %rd33;
	ld.global.f32 	%f123, [%rd34];
	mul.wide.s32 	%rd35, %r52, 4;
	add.s64 	%rd36, %rd2, %rd35;
	ld.global.f32 	%f124, [%rd36];
	sub.f32 	%f125, %f123, %f124;
	cvt.f64.f32 	%fd44, %f125;
	mul.f64 	%fd45, %fd44, 0d3FE0000000000000;
	mul.f64 	%fd46, %fd45, %fd44;
	sub.f64 	%fd47, %fd28, %fd46;
	cvt.f64.f32 	%fd48, %f120;
	add.f64 	%fd49, %fd47, %fd48;
	cvt.rn.f32.f64 	%f126, %fd49;
	st.global.f32 	[%rd4], %f126;
	ld.global.f32 	%f127, [%rd34+4];
	ld.global.f32 	%f128, [%rd36+4];
	sub.f32 	%f129, %f127, %f128;
	cvt.f64.f32 	%fd50, %f129;
	mul.f64 	%fd51, %fd50, 0d3FE0000000000000;
	mul.f64 	%fd52, %fd51, %fd50;
	sub.f64 	%fd53, %fd28, %fd52;
	cvt.f64.f32 	%fd54, %f126;
	add.f64 	%fd55, %fd53, %fd54;
	cvt.rn.f32.f64 	%f130, %fd55;
	st.global.f32 	[%rd4], %f130;
	ld.global.f32 	%f131, [%rd34+8];
	ld.global.f32 	%f132, [%rd36+8];
	sub.f32 	%f133, %f131, %f132;
	cvt.f64.f32 	%fd56, %f133;
	mul.f64 	%fd57, %fd56, 0d3FE0000000000000;
	mul.f64 	%fd58, %fd57, %fd56;
	sub.f64 	%fd59, %fd28, %fd58;
	cvt.f64.f32 	%fd60, %f130;
	add.f64 	%fd61, %fd59, %fd60;
	cvt.rn.f32.f64 	%f149, %fd61;
	st.global.f32 	[%rd4], %f149;
	add.s32 	%r64, %r64, 2;
	add.s32 	%r63, %r63, 4;
	setp.ne.s32 	%p19, %r64, 0;
	mov.u32 	%r65, %r4;
	@%p19 bra 	$L__BB0_13;
$L__BB0_14:
	setp.eq.s32 	%p20, %r3, 0;
	@%p20 bra 	$L__BB0_16;
	add.s32 	%r55, %r65, %r8;
	shl.b32 	%r56, %r55, 1;
	mad.lo.s32 	%r57, %r7, %r62, %r56;
	mul.wide.s32 	%rd37, %r57, 4;
	add.s64 	%rd38, %rd3, %rd37;
	ld.global.f32 	%f134, [%rd38+4];
	cvt.rzi.s32.f32 	%r58, %f134;
	mul.lo.s32 	%r59, %r58, 3;
	ld.global.f32 	%f135, [%rd38];
	cvt.rzi.s32.f32 	%r60, %f135;
	mul.lo.s32 	%r61, %r60, 3;
	mul.wide.s32 	%rd39, %r61, 4;
	add.s64 	%rd40, %rd2, %rd39;
	ld.global.f32 	%f136, [%rd40];
	mul.wide.s32 	%rd41, %r59, 4;
	add.s64 	%rd42, %rd2, %rd41;
	ld.global.f32 	%f137, [%rd42];
	sub.f32 	%f138, %f136, %f137;
	cvt.f64.f32 	%fd62, %f138;
	mul.f64 	%fd63, %fd62, 0d3FE0000000000000;
	mul.f64 	%fd64, %fd63, %fd62;
	mov.f64 	%fd65, 0dBFED67F1C0000000;
	sub.f64 	%fd66, %fd65, %fd64;
	cvt.f64.f32 	%fd67, %f149;
	add.f64 	%fd68, %fd66, %fd67;
	cvt.rn.f32.f64 	%f139, %fd68;
	st.global.f32 	[%rd4], %f139;
	ld.global.f32 	%f140, [%rd40+4];
	ld.global.f32 	%f141, [%rd42+4];
	sub.f32 	%f142, %f140, %f141;
	cvt.f64.f32 	%fd69, %f142;
	mul.f64 	%fd70, %fd69, 0d3FE0000000000000;
	mul.f64 	%fd71, %fd70, %fd69;
	sub.f64 	%fd72, %fd65, %fd71;
	cvt.f64.f32 	%fd73, %f139;
	add.f64 	%fd74, %fd72, %fd73;
	cvt.rn.f32.f64 	%f143, %fd74;
	st.global.f32 	[%rd4], %f143;
	ld.global.f32 	%f144, [%rd40+8];
	ld.global.f32 	%f145, [%rd42+8];
	sub.f32 	%f146, %f144, %f145;
	cvt.f64.f32 	%fd75, %f146;
	mul.f64 	%fd76, %fd75, 0d3FE0000000000000;
	mul.f64 	%fd77, %fd76, %fd75;
	sub.f64 	%fd78, %fd65, %fd77;
	cvt.f64.f32 	%fd79, %f143;
	add.f64 	%fd80, %fd78, %fd79;
	cvt.rn.f32.f64 	%f149, %fd80;
	st.global.f32 	[%rd4], %f149;
$L__BB0_16:
	add.s32 	%r62, %r62, 1;
	setp.eq.s32 	%p21, %r62, %r20;
	@%p21 bra 	$L__BB0_17;
	bra.uni 	$L__BB0_11;
$L__BB0_17:
	ret;

}


// ===== COMPILED SASS (sm_100) =====

	.target	sm_100

	.elftype	@"ET_EXEC"


//--------------------- .note.nv.tkinfo           --------------------------
	.section	.note.nv.tkinfo,"",@"SHT_NOTE"
	.sectionflags	@"SHF_NOTE_NV_TKINFO"
	.tkinfo
        /*0018*/ 	.word	0x00000002
        /*0030*/ 	.string	""
        /*0030*/ 	.string	"ptxas"
        /*0030*/ 	.string	"Cuda compilation tools, release 13.0, V13.0.88"
        /*0030*/ 	.string	"Build cuda_13.0.r13.0/compiler.36424714_0"
        /*0030*/ 	.string	"-arch sm_100 -m 64 "



//--------------------- .note.nv.cuinfo           --------------------------
	.section	.note.nv.cuinfo,"",@"SHT_NOTE"
	.sectionflags	@"SHF_NOTE_NV_CUINFO"
        /*0018*/ 	.short	0x0002
        /*001a*/ 	.short	0x0064
        /*001c*/ 	.short	0x0082
	.zero		2


//--------------------- .nv.info                  --------------------------
	.section	.nv.info,"",@"SHT_CUDA_INFO"
	.align	4


	//----- nvinfo : EIATTR_REGCOUNT
	.align		4
        /*0000*/ 	.byte	0x04, 0x2f
        /*0002*/ 	.short	(.L_1 - .L_0)
	.align		4
.L_0:
        /*0004*/ 	.word	index@(_Z21log_likelihood_kernelPfS_S_S_S_iiiii)
        /*0008*/ 	.word	0x00000028


	//----- nvinfo : EIATTR_FRAME_SIZE
	.align		4
.L_1:
        /*000c*/ 	.byte	0x04, 0x11
        /*000e*/ 	.short	(.L_3 - .L_2)
	.align		4
.L_2:
        /*0010*/ 	.word	index@($__internal_1_$__cuda_sm3x_div_rn_noftz_f32_slowpath)
        /*0014*/ 	.word	0x00000000


	//----- nvinfo : EIATTR_FRAME_SIZE
	.align		4
.L_3:
        /*0018*/ 	.byte	0x04, 0x11
        /*001a*/ 	.short	(.L_5 - .L_4)
	.align		4
.L_4:
        /*001c*/ 	.word	index@($__internal_0_$__cuda_sm20_div_rn_f64_full)
        /*0020*/ 	.word	0x00000000


	//----- nvinfo : EIATTR_FRAME_SIZE
	.align		4
.L_5:
        /*0024*/ 	.byte	0x04, 0x11
        /*0026*/ 	.short	(.L_7 - .L_6)
	.align		4
.L_6:
        /*0028*/ 	.word	index@(_Z21log_likelihood_kernelPfS_S_S_S_iiiii)
        /*002c*/ 	.word	0x00000000


	//----- nvinfo : EIATTR_MIN_STACK_SIZE
	.align		4
.L_7:
        /*0030*/ 	.byte	0x04, 0x12
        /*0032*/ 	.short	(.L_9 - .L_8)
	.align		4
.L_8:
        /*0034*/ 	.word	index@(_Z21log_likelihood_kernelPfS_S_S_S_iiiii)
        /*0038*/ 	.word	0x00000000
.L_9:


//--------------------- .nv.compat                --------------------------
	.section	.nv.compat,"",@"SHT_CUDA_COMPAT_INFO"
	.align	4
        /*0000*/ 	.byte	0x02, 0x09, 0x00, 0x00, 0x02, 0x02, 0x01, 0x00, 0x02, 0x05, 0x05, 0x00, 0x03, 0x07, 0x01, 0x01
        /*0010*/ 	.byte	0x02, 0x03, 0x00, 0x00, 0x02, 0x06, 0x01, 0x00, 0x04, 0x0b, 0x08, 0x00, 0x01, 0x00, 0x00, 0x00
        /*0020*/ 	.byte	0x00, 0x00, 0x00, 0x00


//--------------------- .nv.info._Z21log_likelihood_kernelPfS_S_S_S_iiiii --------------------------
	.section	.nv.info._Z21log_likelihood_kernelPfS_S_S_S_iiiii,"",@"SHT_CUDA_INFO"
	.sectionflags	@""
	.align	4


	//----- nvinfo : EIATTR_CUDA_API_VERSION
	.align		4
        /*0000*/ 	.byte	0x04, 0x37
        /*0002*/ 	.short	(.L_11 - .L_10)
.L_10:
        /*0004*/ 	.word	0x00000082


	//----- nvinfo : EIATTR_KPARAM_INFO
	.align		4
.L_11:
        /*0008*/ 	.byte	0x04, 0x17
        /*000a*/ 	.short	(.L_13 - .L_12)
.L_12:
        /*000c*/ 	.word	0x00000000
        /*0010*/ 	.short	0x0009
        /*0012*/ 	.short	0x0038
        /*0014*/ 	.byte	0x00, 0xf0, 0x11, 0x00


	//----- nvinfo : EIATTR_KPARAM_INFO
	.align		4
.L_13:
        /*0018*/ 	.byte	0x04, 0x17
        /*001a*/ 	.short	(.L_15 - .L_14)
.L_14:
        /*001c*/ 	.word	0x00000000
        /*0020*/ 	.short	0x0008
        /*0022*/ 	.short	0x0034
        /*0024*/ 	.byte	0x00, 0xf0, 0x11, 0x00


	//----- nvinfo : EIATTR_KPARAM_INFO
	.align		4
.L_15:
        /*0028*/ 	.byte	0x04, 0x17
        /*002a*/ 	.short	(.L_17 - .L_16)
.L_16:
        /*002c*/ 	.word	0x00000000
        /*0030*/ 	.short	0x0007
        /*0032*/ 	.short	0x0030
        /*0034*/ 	.byte	0x00, 0xf0, 0x11, 0x00


	//----- nvinfo : EIATTR_KPARAM_INFO
	.align		4
.L_17:
        /*0038*/ 	.byte	0x04, 0x17
        /*003a*/ 	.short	(.L_19 - .L_18)
.L_18:
        /*003c*/ 	.word	0x00000000
        /*0040*/ 	.short	0x0006
        /*0042*/ 	.short	0x002c
        /*0044*/ 	.byte	0x00, 0xf0, 0x11, 0x00


	//----- nvinfo : EIATTR_KPARAM_INFO
	.align		4
.L_19:
        /*0048*/ 	.byte	0x04, 0x17
        /*004a*/ 	.short	(.L_21 - .L_20)
.L_20:
        /*004c*/ 	.word	0x00000000
        /*0050*/ 	.short	0x0005
        /*0052*/ 	.short	0x0028
        /*0054*/ 	.byte	0x00, 0xf0, 0x11, 0x00


	//----- nvinfo : EIATTR_KPARAM_INFO
	.align		4
.L_21:
        /*0058*/ 	.byte	0x04, 0x17
        /*005a*/ 	.short	(.L_23 - .L_22)
.L_22:
        /*005c*/ 	.word	0x00000000
        /*0060*/ 	.short	0x0004
        /*0062*/ 	.short	0x0020
        /*0064*/ 	.byte	0x00, 0xf5, 0x21, 0x00


	//----- nvinfo : EIATTR_KPARAM_INFO
	.align		4
.L_23:
        /*0068*/ 	.byte	0x04, 0x17
        /*006a*/ 	.short	(.L_25 - .L_24)
.L_24:
        /*006c*/ 	.word	0x00000000
        /*0070*/ 	.short	0x0003
        /*0072*/ 	.short	0x0018
        /*0074*/ 	.byte	0x00, 0xf5, 0x21, 0x00


	//----- nvinfo : EIATTR_KPARAM_INFO
	.align		4
.L_25:
        /*0078*/ 	.byte	0x04, 0x17
        /*007a*/ 	.short	(.L_27 - .L_26)
.L_26:
        /*007c*/ 	.word	0x00000000
        /*0080*/ 	.short	0x0002
        /*0082*/ 	.short	0x0010
        /*0084*/ 	.byte	0x00, 0xf5, 0x21, 0x00


	//----- nvinfo : EIATTR_KPARAM_INFO
	.align		4
.L_27:
        /*0088*/ 	.byte	0x04, 0x17
        /*008a*/ 	.short	(.L_29 - .L_28)
.L_28:
        /*008c*/ 	.word	0x00000000
        /*0090*/ 	.short	0x0001
        /*0092*/ 	.short	0x0008
        /*0094*/ 	.byte	0x00, 0xf5, 0x21, 0x00


	//----- nvinfo : EIATTR_KPARAM_INFO
	.align		4
.L_29:
        /*0098*/ 	.byte	0x04, 0x17
        /*009a*/ 	.short	(.L_31 - .L_30)
.L_30:
        /*009c*/ 	.word	0x00000000
        /*00a0*/ 	.short	0x0000
        /*00a2*/ 	.short	0x0000
        /*00a4*/ 	.byte	0x00, 0xf5, 0x21, 0x00


	//----- nvinfo : EIATTR_SPARSE_MMA_MASK
	.align		4
.L_31:
        /*00a8*/ 	.byte	0x03, 0x50
        /*00aa*/ 	.short	0x0000


	//----- nvinfo : EIATTR_MAXREG_COUNT
	.align		4
        /*00ac*/ 	.byte	0x03, 0x1b
        /*00ae*/ 	.short	0x00ff


	//----- nvinfo : EIATTR_MERCURY_ISA_VERSION
	.align		4
        /*00b0*/ 	.byte	0x03, 0x5f
        /*00b2*/ 	.short	0x0101


	//----- nvinfo : EIATTR_VRC_CTA_INIT_COUNT
	.align		4
        /*00b4*/ 	.byte	0x02, 0x4a
	.zero		1
	.zero		1


	//----- nvinfo : EIATTR_EXIT_INSTR_OFFSETS
	.align		4
        /*00b8*/ 	.byte	0x04, 0x1c
        /*00ba*/ 	.short	(.L_33 - .L_32)


	//   ....[0]....
.L_32:
        /*00bc*/ 	.word	0x00000070


	//   ....[1]....
        /*00c0*/ 	.word	0x000012a0


	//   ....[2]....
        /*00c4*/ 	.word	0x000012d0


	//   ....[3]....
        /*00c8*/ 	.word	0x00001c50


	//----- nvinfo : EIATTR_CRS_STACK_SIZE
	.align		4
.L_33:
        /*00cc*/ 	.byte	0x04, 0x1e
        /*00ce*/ 	.short	(.L_35 - .L_34)
.L_34:
        /*00d0*/ 	.word	0x00000000


	//----- nvinfo : EIATTR_CBANK_PARAM_SIZE
	.align		4
.L_35:
        /*00d4*/ 	.byte	0x03, 0x19
        /*00d6*/ 	.short	0x003c


	//----- nvinfo : EIATTR_PARAM_CBANK
	.align		4
        /*00d8*/ 	.byte	0x04, 0x0a
        /*00da*/ 	.short	(.L_37 - .L_36)
	.align		4
.L_36:
        /*00dc*/ 	.word	index@(.nv.constant0._Z21log_likelihood_kernelPfS_S_S_S_iiiii)
        /*00e0*/ 	.short	0x0380
        /*00e2*/ 	.short	0x003c


	//----- nvinfo : EIATTR_SW_WAR
	.align		4
.L_37:
        /*00e4*/ 	.byte	0x04, 0x36
        /*00e6*/ 	.short	(.L_39 - .L_38)
.L_38:
        /*00e8*/ 	.word	0x00000008
.L_39:


//--------------------- .nv.callgraph             --------------------------
	.section	.nv.callgraph,"",@"SHT_CUDA_CALLGRAPH"
	.align	4
	.sectionentsize	8
	.align		4
        /*0000*/ 	.word	0x00000000
	.align		4
        /*0004*/ 	.word	0xffffffff
	.align		4
        /*0008*/ 	.word	0x00000000
	.align		4
        /*000c*/ 	.word	0xfffffffe
	.align		4
        /*0010*/ 	.word	0x00000000
	.align		4
        /*0014*/ 	.word	0xfffffffd
	.align		4
        /*0018*/ 	.word	0x00000000
	.align		4
        /*001c*/ 	.word	0xfffffffc


//--------------------- .text._Z21log_likelihood_kernelPfS_S_S_S_iiiii --------------------------
	.section	.text._Z21log_likelihood_kernelPfS_S_S_S_iiiii,"ax",@progbits
	.align	128
        .global         _Z21log_likelihood_kernelPfS_S_S_S_iiiii
        .type           _Z21log_likelihood_kernelPfS_S_S_S_iiiii,@function
        .size           _Z21log_likelihood_kernelPfS_S_S_S_iiiii,(.L_x_37 - _Z21log_likelihood_kernelPfS_S_S_S_iiiii)
        .other          _Z21log_likelihood_kernelPfS_S_S_S_iiiii,@"STO_CUDA_ENTRY STV_DEFAULT"
_Z21log_likelihood_kernelPfS_S_S_S_iiiii:
.text._Z21log_likelihood_kernelPfS_S_S_S_iiiii:
[----:B------:R-:W-:Y:S01]  /*0000*/  LDC R1, c[0x0][0x37c] ;  /* 0x0000df00ff017b82 */ /* 0x000fe20000000800 */
[----:B------:R-:W0:Y:S07]  /*0010*/  S2R R3, SR_TID.X ;  /* 0x0000000000037919 */ /* 0x000e2e0000002100 */
[----:B------:R-:W0:Y:S01]  /*0020*/  S2UR UR4, SR_CTAID.X ;  /* 0x00000000000479c3 */ /* 0x000e220000002500 */
[----:B------:R-:W1:Y:S07]  /*0030*/  LDCU UR5, c[0x0][0x3a8] ;  /* 0x00007500ff0577ac */ /* 0x000e6e0008000800 */
[----:B------:R-:W0:Y:S02]  /*0040*/  LDC R2, c[0x0][0x360] ;  /* 0x0000d800ff027b82 */ /* 0x000e240000000800 */
[----:B0-----:R-:W-:-:S05]  /*0050*/  IMAD R2, R2, UR4, R3 ;  /* 0x0000000402027c24 */ /* 0x001fca000f8e0203 */
[----:B-1----:R-:W-:-:S13]  /*0060*/  ISETP.GE.AND P0, PT, R2, UR5, PT ;  /* 0x0000000502007c0c */ /* 0x002fda000bf06270 */
[----:B------:R-:W-:Y:S05]  /*0070*/  @P0 EXIT ;  /* 0x000000000000094d */ /* 0x000fea0003800000 */
[----:B------:R-:W0:Y:S01]  /*0080*/  LDCU UR7, c[0x0][0x3b0] ;  /* 0x00007600ff0777ac */ /* 0x000e220008000800 */
[----:B------:R-:W1:Y:S01]  /*0090*/  LDC.64 R22, c[0x0][0x390] ;  /* 0x0000e400ff167b82 */ /* 0x000e620000000a00 */
[----:B------:R-:W2:Y:S01]  /*00a0*/  LDCU.64 UR16, c[0x0][0x358] ;  /* 0x00006b00ff1077ac */ /* 0x000ea20008000a00 */
[----:B0-----:R-:W-:Y:S01]  /*00b0*/  UISETP.GE.AND UP0, UPT, UR7, 0x1, UPT ;  /* 0x000000010700788c */ /* 0x001fe2000bf06270 */
[----:B-1----:R-:W-:-:S08]  /*00c0*/  IMAD.WIDE R22, R2, 0x4, R22 ;  /* 0x0000000402167825 */ /* 0x002fd000078e0216 */
[----:B--2---:R-:W-:Y:S05]  /*00d0*/  BRA.U !UP0, `(.L_x_0) ;  /* 0x0000001108687547 */ /* 0x004fea000b800000 */
[----:B------:R-:W-:Y:S01]  /*00e0*/  UISETP.NE.AND UP0, UPT, UR7, 0x1, UPT ;  /* 0x000000010700788c */ /* 0x000fe2000bf05270 */
[----:B------:R-:W-:Y:S01]  /*00f0*/  IMAD.MOV.U32 R3, RZ, RZ, 0x409f4000 ;  /* 0x409f4000ff037424 */ /* 0x000fe200078e00ff */
[----:B------:R-:W-:Y:S01]  /*0100*/  UMOV UR4, URZ ;  /* 0x000000ff00047c82 */ /* 0x000fe20008000000 */
[----:B------:R-:W-:Y:S01]  /*0110*/  UMOV UR5, URZ ;  /* 0x000000ff00057c82 */ /* 0x000fe20008000000 */
[----:B------:R-:W-:-:S05]  /*0120*/  UMOV UR6, URZ ;  /* 0x000000ff00067c82 */ /* 0x000fca0008000000 */
[----:B------:R-:W-:Y:S05]  /*0130*/  BRA.U !UP0, `(.L_x_1) ;  /* 0x0000000908c07547 */ /* 0x000fea000b800000 */
[----:B------:R0:W5:Y:S01]  /*0140*/  LDG.E R4, desc[UR16][R22.64] ;  /* 0x0000001016047981 */ /* 0x000162000c1e1900 */
[----:B------:R-:W1:Y:S01]  /*0150*/  LDC.64 R16, c[0x0][0x398] ;  /* 0x0000e600ff107b82 */ /* 0x000e620000000a00 */
[----:B------:R-:W-:Y:S01]  /*0160*/  IMAD R5, R2, 0x3, RZ ;  /* 0x0000000302057824 */ /* 0x000fe200078e02ff */
[----:B------:R-:W-:-:S06]  /*0170*/  ULOP3.LUT UR4, UR7, 0x7ffffffe, URZ, 0xc0, !UPT ;  /* 0x7ffffffe07047892 */ /* 0x000fcc000f8ec0ff */
[----:B------:R-:W2:Y:S08]  /*0180*/  LDC.64 R20, c[0x0][0x380] ;  /* 0x0000e000ff147b82 */ /* 0x000eb00000000a00 */
[----:B------:R-:W3:Y:S01]  /*0190*/  LDC.64 R18, c[0x0][0x388] ;  /* 0x0000e200ff127b82 */ /* 0x000ee20000000a00 */
[----:B-1----:R-:W-:-:S04]  /*01a0*/  IMAD.WIDE R16, R5, 0x4, R16 ;  /* 0x0000000405107825 */ /* 0x002fc800078e0210 */
[----:B0-----:R-:W-:-:S07]  /*01b0*/  IMAD.MOV.U32 R5, RZ, RZ, RZ ;  /* 0x000000ffff057224 */ /* 0x001fce00078e00ff */
.L_x_10:
[----:B------:R-:W4:Y:S01]  /*01c0*/  LDG.E R7, desc[UR16][R16.64+0x8] ;  /* 0x0000081010077981 */ /* 0x000f22000c1e1900 */
[----:B--2---:R-:W-:-:S03]  /*01d0*/  IMAD.WIDE.U32 R14, R5, 0x4, R20 ;  /* 0x00000004050e7825 */ /* 0x004fc600078e0014 */
[----:B------:R-:W2:Y:S01]  /*01e0*/  LDG.E R0, desc[UR16][R16.64] ;  /* 0x0000001010007981 */ /* 0x000ea2000c1e1900 */
[----:B---3--:R-:W-:-:S03]  /*01f0*/  IMAD.WIDE.U32 R12, R5, 0x4, R18 ;  /* 0x00000004050c7825 */ /* 0x008fc600078e0012 */
[----:B------:R-:W2:Y:S04]  /*0200*/  LDG.E R9, desc[UR16][R16.64+0x4] ;  /* 0x0000041010097981 */ /* 0x000ea8000c1e1900 */
[----:B------:R-:W2:Y:S04]  /*0210*/  LDG.E R6, desc[UR16][R14.64] ;  /* 0x000000100e067981 */ /* 0x000ea8000c1e1900 */
[----:B------:R-:W3:Y:S01]  /*0220*/  LDG.E R11, desc[UR16][R12.64] ;  /* 0x000000100c0b7981 */ /* 0x000ee2000c1e1900 */
[----:B------:R-:W-:Y:S01]  /*0230*/  IADD3 R5, PT, PT, R5, 0x2, RZ ;  /* 0x0000000205057810 */ /* 0x000fe20007ffe0ff */
[----:B------:R-:W-:Y:S03]  /*0240*/  BSSY.RECONVERGENT B0, `(.L_x_2) ;  /* 0x000000f000007945 */ /* 0x000fe60003800200 */
[----:B------:R-:W-:Y:S01]  /*0250*/  ISETP.NE.AND P1, PT, R5, UR4, PT ;  /* 0x0000000405007c0c */ /* 0x000fe2000bf25270 */
[----:B0---4-:R-:W0:Y:S01]  /*0260*/  MUFU.RCP R8, R7 ;  /* 0x0000000700087308 */ /* 0x011e220000001000 */
[----:B--2---:R-:W-:-:S04]  /*0270*/  FFMA R0, R9, R6, R0 ;  /* 0x0000000609007223 */ /* 0x004fc80000000000 */
[----:B---3--:R-:W-:Y:S01]  /*0280*/  FADD R0, -R0, R11 ;  /* 0x0000000b00007221 */ /* 0x008fe20000000100 */
[----:B0-----:R-:W-:-:S03]  /*0290*/  FFMA R9, -R7, R8, 1 ;  /* 0x3f80000007097423 */ /* 0x001fc60000000108 */
[----:B------:R-:W0:Y:S01]  /*02a0*/  FCHK P0, R0, R7 ;  /* 0x0000000700007302 */ /* 0x000e220000000000 */
[----:B------:R-:W-:-:S04]  /*02b0*/  FFMA R9, R8, R9, R8 ;  /* 0x0000000908097223 */ /* 0x000fc80000000008 */
[----:B------:R-:W-:-:S04]  /*02c0*/  FFMA R8, R0, R9, RZ ;  /* 0x0000000900087223 */ /* 0x000fc800000000ff */
[----:B------:R-:W-:-:S04]  /*02d0*/  FFMA R6, -R7, R8, R0 ;  /* 0x0000000807067223 */ /* 0x000fc80000000100 */
[----:B------:R-:W-:Y:S01]  /*02e0*/  FFMA R8, R9, R6, R8 ;  /* 0x0000000609087223 */ /* 0x000fe20000000008 */
[----:B0-----:R-:W-:Y:S06]  /*02f0*/  @!P0 BRA `(.L_x_3) ;  /* 0x00000000000c8947 */ /* 0x001fec0003800000 */
[----:B------:R-:W-:-:S07]  /*0300*/  MOV R6, 0x320 ;  /* 0x0000032000067802 */ /* 0x000fce0000000f00 */
[----:B-----5:R-:W-:Y:S05]  /*0310*/  CALL.REL.NOINC `($__internal_1_$__cuda_sm3x_div_rn_noftz_f32_slowpath) ;  /* 0x0000001c00cc7944 */ /* 0x020fea0003c00000 */
[----:B------:R-:W-:-:S07]  /*0320*/  IMAD.MOV.U32 R8, RZ, RZ, R0 ;  /* 0x000000ffff087224 */ /* 0x000fce00078e0000 */
.L_x_3:
[----:B------:R-:W-:Y:S05]  /*0330*/  BSYNC.RECONVERGENT B0 ;  /* 0x0000000000007941 */ /* 0x000fea0003800200 */
.L_x_2:
[C---:B------:R-:W-:Y:S01]  /*0340*/  FMUL R0, R7.reuse, 6.2831854820251464844 ;  /* 0x40c90fdb07007820 */ /* 0x040fe20000400000 */
[----:B------:R-:W0:Y:S01]  /*0350*/  MUFU.RCP64H R11, 2000 ;  /* 0x409f4000000b7908 */ /* 0x000e220000001800 */
[----:B------:R-:W-:Y:S01]  /*0360*/  MOV R29, 0x7f800000 ;  /* 0x7f800000001d7802 */ /* 0x000fe20000000f00 */
[----:B------:R-:W-:Y:S01]  /*0370*/  BSSY.RECONVERGENT B0, `(.L_x_4) ;  /* 0x0000035000007945 */ /* 0x000fe20003800200 */
[----:B------:R-:W-:-:S05]  /*0380*/  FMUL R0, R7, R0 ;  /* 0x0000000007007220 */ /* 0x000fca0000400000 */
[----:B------:R-:W-:-:S04]  /*0390*/  FSETP.GEU.AND P0, PT, R0, 1.175494350822287508e-38, PT ;  /* 0x008000000000780b */ /* 0x000fc80003f0e000 */
[----:B------:R-:W-:-:S09]  /*03a0*/  FSEL R10, RZ, -23, P0 ;  /* 0xc1b80000ff0a7808 */ /* 0x000fd20000000000 */
[----:B------:R-:W-:-:S05]  /*03b0*/  @!P0 FMUL R0, R0, 8388608 ;  /* 0x4b00000000008820 */ /* 0x000fca0000400000 */
[C---:B------:R-:W-:Y:S02]  /*03c0*/  IADD3 R6, PT, PT, R0.reuse, -0x3f2aaaab, RZ ;  /* 0xc0d5555500067810 */ /* 0x040fe40007ffe0ff */
[----:B------:R-:W-:Y:S02]  /*03d0*/  ISETP.GT.U32.AND P0, PT, R0, 0x7f7fffff, PT ;  /* 0x7f7fffff0000780c */ /* 0x000fe40003f04070 */
[----:B------:R-:W-:Y:S01]  /*03e0*/  LOP3.LUT R7, R6, 0xff800000, RZ, 0xc0, !PT ;  /* 0xff80000006077812 */ /* 0x000fe200078ec0ff */
[----:B------:R-:W-:-:S03]  /*03f0*/  HFMA2 R6, -RZ, RZ, 1.5048828125, 33.21875 ;  /* 0x3e055027ff067431 */ /* 0x000fc600000001ff */
[----:B------:R-:W-:Y:S01]  /*0400*/  I2FP.F32.S32 R25, R7 ;  /* 0x0000000700197245 */ /* 0x000fe20000201400 */
[----:B------:R-:W-:Y:S01]  /*0410*/  IMAD.IADD R9, R0, 0x1, -R7 ;  /* 0x0000000100097824 */ /* 0x000fe200078e0a07 */
[----:B------:R-:W-:-:S03]  /*0420*/  MOV R7, 0x409f4000 ;  /* 0x409f400000077802 */ /* 0x000fc60000000f00 */
[----:B------:R-:W-:Y:S01]  /*0430*/  FADD R9, R9, -1 ;  /* 0xbf80000009097421 */ /* 0x000fe20000000000 */
[----:B------:R-:W-:Y:S01]  /*0440*/  FFMA R26, R25, 1.1920928955078125e-07, R10 ;  /* 0x34000000191a7823 */ /* 0x000fe2000000000a */
[----:B------:R-:W-:Y:S02]  /*0450*/  IMAD.MOV.U32 R10, RZ, RZ, 0x1 ;  /* 0x00000001ff0a7424 */ /* 0x000fe400078e00ff */
[----:B------:R-:W-:-:S04]  /*0460*/  FFMA R6, R9, -R6, 0.14084610342979431152 ;  /* 0x3e1039f609067423 */ /* 0x000fc80000000806 */
[----:B------:R-:W-:-:S04]  /*0470*/  FFMA R6, R9, R6, -0.12148627638816833496 ;  /* 0xbdf8cdcc09067423 */ /* 0x000fc80000000006 */
[----:B------:R-:W-:-:S04]  /*0480*/  FFMA R6, R9, R6, 0.13980610668659210205 ;  /* 0x3e0f295509067423 */ /* 0x000fc80000000006 */
[----:B------:R-:W-:-:S04]  /*0490*/  FFMA R6, R9, R6, -0.16684235632419586182 ;  /* 0xbe2ad8b909067423 */ /* 0x000fc80000000006 */
[----:B------:R-:W-:-:S04]  /*04a0*/  FFMA R6, R9, R6, 0.20012299716472625732 ;  /* 0x3e4ced0b09067423 */ /* 0x000fc80000000006 */
[----:B------:R-:W-:-:S04]  /*04b0*/  FFMA R6, R9, R6, -0.24999669194221496582 ;  /* 0xbe7fff2209067423 */ /* 0x000fc80000000006 */
[----:B------:R-:W-:-:S04]  /*04c0*/  FFMA R6, R9, R6, 0.33333182334899902344 ;  /* 0x3eaaaa7809067423 */ /* 0x000fc80000000006 */
[----:B------:R-:W-:Y:S01]  /*04d0*/  FFMA R24, R9, R6, -0.5 ;  /* 0xbf00000009187423 */ /* 0x000fe20000000006 */
[----:B------:R-:W-:-:S03]  /*04e0*/  IMAD.MOV.U32 R6, RZ, RZ, 0x0 ;  /* 0x00000000ff067424 */ /* 0x000fc600078e00ff */
[----:B------:R-:W-:-:S03]  /*04f0*/  FMUL R28, R9, R24 ;  /* 0x00000018091c7220 */ /* 0x000fc60000400000 */
[----:B0-----:R-:W-:Y:S01]  /*0500*/  DFMA R24, R10, -R6, 1 ;  /* 0x3ff000000a18742b */ /* 0x001fe20000000806 */
[----:B------:R-:W-:Y:S02]  /*0510*/  FFMA R27, R9, R28, R9 ;  /* 0x0000001c091b7223 */ /* 0x000fe40000000009 */
[----:B------:R-:W0:Y:S02]  /*0520*/  F2F.F64.F32 R8, R8 ;  /* 0x0000000800087310 */ /* 0x000e240000201800 */
[----:B------:R-:W-:Y:S01]  /*0530*/  FFMA R26, R26, 0.69314718246459960938, R27 ;  /* 0x3f3172181a1a7823 */ /* 0x000fe2000000001b */
[C---:B------:R-:W-:Y:S01]  /*0540*/  @P0 FFMA R26, R0.reuse, R29, +INF ;  /* 0x7f800000001a0423 */ /* 0x040fe2000000001d */
[----:B------:R-:W-:Y:S01]  /*0550*/  FSETP.NEU.AND P0, PT, R0, RZ, PT ;  /* 0x000000ff0000720b */ /* 0x000fe20003f0d000 */
[----:B------:R-:W-:-:S03]  /*0560*/  DFMA R24, R24, R24, R24 ;  /* 0x000000181818722b */ /* 0x000fc60000000018 */
[----:B------:R-:W-:-:S05]  /*0570*/  FSEL R0, R26, -INF , P0 ;  /* 0xff8000001a007808 */ /* 0x000fca0000000000 */
[----:B------:R-:W-:Y:S02]  /*0580*/  DFMA R26, R10, R24, R10 ;  /* 0x000000180a1a722b */ /* 0x000fe4000000000a */
[----:B0-----:R-:W-:Y:S01]  /*0590*/  DMUL R24, R8, -0.5 ;  /* 0xbfe0000008187828 */ /* 0x001fe20000000000 */
[----:B------:R-:W0:Y:S05]  /*05a0*/  F2F.F64.F32 R10, R0 ;  /* 0x00000000000a7310 */ /* 0x000e2a0000201800 */
[----:B------:R-:W-:Y:S02]  /*05b0*/  DFMA R6, R26, -R6, 1 ;  /* 0x3ff000001a06742b */ /* 0x000fe40000000806 */
[----:B------:R-:W-:-:S06]  /*05c0*/  DMUL R24, R8, R24 ;  /* 0x0000001808187228 */ /* 0x000fcc0000000000 */
[----:B------:R-:W-:Y:S02]  /*05d0*/  DFMA R6, R26, R6, R26 ;  /* 0x000000061a06722b */ /* 0x000fe4000000001a */
[----:B0-----:R-:W-:-:S08]  /*05e0*/  DFMA R24, R10, -0.5, R24 ;  /* 0xbfe000000a18782b */ /* 0x001fd00000000018 */
[----:B------:R-:W-:Y:S02]  /*05f0*/  DMUL R8, R24, R6 ;  /* 0x0000000618087228 */ /* 0x000fe40000000000 */
[----:B------:R-:W-:-:S06]  /*0600*/  FSETP.GEU.AND P2, PT, |R25|, 6.5827683646048100446e-37, PT ;  /* 0x036000001900780b */ /* 0x000fcc0003f4e200 */
[----:B------:R-:W-:-:S08]  /*0610*/  DFMA R10, R8, -2000, R24 ;  /* 0xc09f4000080a782b */ /* 0x000fd00000000018 */
[----:B------:R-:W-:-:S10]  /*0620*/  DFMA R6, R6, R10, R8 ;  /* 0x0000000a0606722b */ /* 0x000fd40000000008 */
[----:B------:R-:W-:-:S05]  /*0630*/  FFMA R8, RZ, 4.9765625, R7 ;  /* 0x409f4000ff087823 */ /* 0x000fca0000000007 */
[----:B------:R-:W-:-:S13]  /*0640*/  FSETP.GT.AND P0, PT, |R8|, 1.469367938527859385e-39, PT ;  /* 0x001000000800780b */ /* 0x000fda0003f04200 */
[----:B------:R-:W-:Y:S05]  /*0650*/  @P0 BRA P2, `(.L_x_5) ;  /* 0x0000000000180947 */ /* 0x000fea0001000000 */
[----:B------:R-:W-:Y:S01]  /*0660*/  IMAD.MOV.U32 R6, RZ, RZ, R24 ;  /* 0x000000ffff067224 */ /* 0x000fe200078e0018 */
[----:B------:R-:W-:Y:S02]  /*0670*/  MOV R7, R25 ;  /* 0x0000001900077202 */ /* 0x000fe40000000f00 */
[----:B------:R-:W-:-:S07]  /*0680*/  MOV R0, 0x6a0 ;  /* 0x000006a000007802 */ /* 0x000fce0000000f00 */
[----:B-----5:R-:W-:Y:S05]  /*0690*/  CALL.REL.NOINC `($__internal_0_$__cuda_sm20_div_rn_f64_full) ;  /* 0x0000001400787944 */ /* 0x020fea0003c00000 */
[----:B------:R-:W-:Y:S01]  /*06a0*/  IMAD.MOV.U32 R6, RZ, RZ, R26 ;  /* 0x000000ffff067224 */ /* 0x000fe200078e001a */
[----:B------:R-:W-:-:S07]  /*06b0*/  MOV R7, R27 ;  /* 0x0000001b00077202 */ /* 0x000fce0000000f00 */
.L_x_5:
[----:B------:R-:W-:Y:S05]  /*06c0*/  BSYNC.RECONVERGENT B0 ;  /* 0x0000000000007941 */ /* 0x000fea0003800200 */
.L_x_4:
[----:B-----5:R-:W0:Y:S02]  /*06d0*/  F2F.F64.F32 R8, R4 ;  /* 0x0000000400087310 */ /* 0x020e240000201800 */
[----:B0-----:R-:W-:-:S06]  /*06e0*/  DADD R8, R8, R6 ;  /* 0x0000000008087229 */ /* 0x001fcc0000000006 */
[----:B------:R-:W0:Y:S02]  /*06f0*/  F2F.F32.F64 R37, R8 ;  /* 0x0000000800257310 */ /* 0x000e240000301000 */
[----:B0-----:R0:W-:Y:S04]  /*0700*/  STG.E desc[UR16][R22.64], R37 ;  /* 0x0000002516007986 */ /* 0x0011e8000c101910 */
[----:B------:R-:W2:Y:S04]  /*0710*/  LDG.E R7, desc[UR16][R16.64+0x8] ;  /* 0x0000081010077981 */ /* 0x000ea8000c1e1900 */
[----:B------:R-:W3:Y:S04]  /*0720*/  LDG.E R14, desc[UR16][R14.64+0x4] ;  /* 0x000004100e0e7981 */ /* 0x000ee8000c1e1900 */
[----:B------:R-:W3:Y:S04]  /*0730*/  LDG.E R0, desc[UR16][R16.64] ;  /* 0x0000001010007981 */ /* 0x000ee8000c1e1900 */
[----:B------:R-:W3:Y:S04]  /*0740*/  LDG.E R11, desc[UR16][R16.64+0x4] ;  /* 0x00000410100b7981 */ /* 0x000ee8000c1e1900 */
[----:B------:R-:W4:Y:S01]  /*0750*/  LDG.E R13, desc[UR16][R12.64+0x4] ;  /* 0x000004100c0d7981 */ /* 0x000f22000c1e1900 */
[----:B------:R-:W-:Y:S01]  /*0760*/  BSSY.RECONVERGENT B0, `(.L_x_6) ;  /* 0x000000e000007945 */ /* 0x000fe20003800200 */
[----:B--2---:R-:W1:Y:S01]  /*0770*/  MUFU.RCP R6, R7 ;  /* 0x0000000700067308 */ /* 0x004e620000001000 */
[----:B---3--:R-:W-:-:S04]  /*0780*/  FFMA R0, R11, R14, R0 ;  /* 0x0000000e0b007223 */ /* 0x008fc80000000000 */
[----:B----4-:R-:W-:Y:S01]  /*0790*/  FADD R0, -R0, R13 ;  /* 0x0000000d00007221 */ /* 0x010fe20000000100 */
[----:B-1----:R-:W-:-:S03]  /*07a0*/  FFMA R11, -R7, R6, 1 ;  /* 0x3f800000070b7423 */ /* 0x002fc60000000106 */
[----:B------:R-:W1:Y:S01]  /*07b0*/  FCHK P0, R0, R7 ;  /* 0x0000000700007302 */ /* 0x000e620000000000 */
[----:B------:R-:W-:-:S04]  /*07c0*/  FFMA R11, R6, R11, R6 ;  /* 0x0000000b060b7223 */ /* 0x000fc80000000006 */
[----:B------:R-:W-:-:S04]  /*07d0*/  FFMA R10, R0, R11, RZ ;  /* 0x0000000b000a7223 */ /* 0x000fc800000000ff */
[----:B------:R-:W-:-:S04]  /*07e0*/  FFMA R4, -R7, R10, R0 ;  /* 0x0000000a07047223 */ /* 0x000fc80000000100 */
[----:B------:R-:W-:Y:S01]  /*07f0*/  FFMA R10, R11, R4, R10 ;  /* 0x000000040b0a7223 */ /* 0x000fe2000000000a */
[----:B01----:R-:W-:Y:S06]  /*0800*/  @!P0 BRA `(.L_x_7) ;  /* 0x00000000000c8947 */ /* 0x003fec0003800000 */
[----:B------:R-:W-:-:S07]  /*0810*/  MOV R6, 0x830 ;  /* 0x0000083000067802 */ /* 0x000fce0000000f00 */
[----:B------:R-:W-:Y:S05]  /*0820*/  CALL.REL.NOINC `($__internal_1_$__cuda_sm3x_div_rn_noftz_f32_slowpath) ;  /* 0x0000001800887944 */ /* 0x000fea0003c00000 */
[----:B------:R-:W-:-:S07]  /*0830*/  IMAD.MOV.U32 R10, RZ, RZ, R0 ;  /* 0x000000ffff0a7224 */ /* 0x000fce00078e0000 */
.L_x_7:
[----:B------:R-:W-:Y:S05]  /*0840*/  BSYNC.RECONVERGENT B0 ;  /* 0x0000000000007941 */ /* 0x000fea0003800200 */
.L_x_6:
[C---:B------:R-:W-:Y:S01]  /*0850*/  FMUL R0, R7.reuse, 6.2831854820251464844 ;  /* 0x40c90fdb07007820 */ /* 0x040fe20000400000 */
[----:B------:R-:W-:Y:S01]  /*0860*/  MOV R9, 0x3e055027 ;  /* 0x3e05502700097802 */ /* 0x000fe20000000f00 */
[----:B------:R-:W-:Y:S01]  /*0870*/  IMAD.MOV.U32 R6, RZ, RZ, 0x0 ;  /* 0x00000000ff067424 */ /* 0x000fe200078e00ff */
[----:B------:R-:W-:Y:S01]  /*0880*/  MOV R25, 0x7f800000 ;  /* 0x7f80000000197802 */ /* 0x000fe20000000f00 */
[----:B------:R-:W-:Y:S01]  /*0890*/  FMUL R0, R7, R0 ;  /* 0x0000000007007220 */ /* 0x000fe20000400000 */
[----:B------:R-:W-:Y:S01]  /*08a0*/  IMAD.MOV.U32 R8, RZ, RZ, 0x1 ;  /* 0x00000001ff087424 */ /* 0x000fe200078e00ff */
[----:B------:R-:W-:Y:S03]  /*08b0*/  BSSY.RECONVERGENT B0, `(.L_x_8) ;  /* 0x0000032000007945 */ /* 0x000fe60003800200 */
[----:B------:R-:W-:-:S13]  /*08c0*/  FSETP.GEU.AND P0, PT, R0, 1.175494350822287508e-38, PT ;  /* 0x008000000000780b */ /* 0x000fda0003f0e000 */
[----:B------:R-:W-:-:S05]  /*08d0*/  @!P0 FMUL R0, R0, 8388608 ;  /* 0x4b00000000008820 */ /* 0x000fca0000400000 */
[----:B------:R-:W-:-:S04]  /*08e0*/  IADD3 R4, PT, PT, R0, -0x3f2aaaab, RZ ;  /* 0xc0d5555500047810 */ /* 0x000fc80007ffe0ff */
[----:B------:R-:W-:-:S05]  /*08f0*/  LOP3.LUT R7, R4, 0xff800000, RZ, 0xc0, !PT ;  /* 0xff80000004077812 */ /* 0x000fca00078ec0ff */
[----:B------:R-:W-:-:S04]  /*0900*/  IMAD.IADD R4, R0, 0x1, -R7 ;  /* 0x0000000100047824 */ /* 0x000fc800078e0a07 */
[----:B------:R-:W-:Y:S01]  /*0910*/  FADD R14, R4, -1 ;  /* 0xbf800000040e7421 */ /* 0x000fe20000000000 */
[----:B------:R-:W-:Y:S02]  /*0920*/  FSEL R4, RZ, -23, P0 ;  /* 0xc1b80000ff047808 */ /* 0x000fe40000000000 */
[----:B------:R-:W-:Y:S01]  /*0930*/  ISETP.GT.U32.AND P0, PT, R0, 0x7f7fffff, PT ;  /* 0x7f7fffff0000780c */ /* 0x000fe20003f04070 */
[----:B------:R-:W-:-:S04]  /*0940*/  FFMA R9, R14, -R9, 0.14084610342979431152 ;  /* 0x3e1039f60e097423 */ /* 0x000fc80000000809 */
[----:B------:R-:W-:-:S04]  /*0950*/  FFMA R9, R14, R9, -0.12148627638816833496 ;  /* 0xbdf8cdcc0e097423 */ /* 0x000fc80000000009 */
[----:B------:R-:W-:-:S04]  /*0960*/  FFMA R9, R14, R9, 0.13980610668659210205 ;  /* 0x3e0f29550e097423 */ /* 0x000fc80000000009 */
[----:B------:R-:W-:-:S04]  /*0970*/  FFMA R9, R14, R9, -0.16684235632419586182 ;  /* 0xbe2ad8b90e097423 */ /* 0x000fc80000000009 */
[C---:B------:R-:W-:Y:S02]  /*0980*/  FFMA R11, R14.reuse, R9, 0.20012299716472625732 ;  /* 0x3e4ced0b0e0b7423 */ /* 0x040fe40000000009 */
[----:B------:R-:W0:Y:S02]  /*0990*/  MUFU.RCP64H R9, 2000 ;  /* 0x409f400000097908 */ /* 0x000e240000001800 */
[----:B------:R-:W-:-:S04]  /*09a0*/  FFMA R11, R14, R11, -0.24999669194221496582 ;  /* 0xbe7fff220e0b7423 */ /* 0x000fc8000000000b */
[C---:B------:R-:W-:Y:S01]  /*09b0*/  FFMA R13, R14.reuse, R11, 0.33333182334899902344 ;  /* 0x3eaaaa780e0d7423 */ /* 0x040fe2000000000b */
[----:B------:R-:W-:Y:S01]  /*09c0*/  I2FP.F32.S32 R11, R7 ;  /* 0x00000007000b7245 */ /* 0x000fe20000201400 */
[----:B------:R-:W-:Y:S02]  /*09d0*/  HFMA2 R7, -RZ, RZ, 2.310546875, 2 ;  /* 0x409f4000ff077431 */ /* 0x000fe400000001ff */
[C---:B------:R-:W-:Y:S02]  /*09e0*/  FFMA R13, R14.reuse, R13, -0.5 ;  /* 0xbf0000000e0d7423 */ /* 0x040fe4000000000d */
[----:B------:R-:W-:Y:S02]  /*09f0*/  FFMA R4, R11, 1.1920928955078125e-07, R4 ;  /* 0x340000000b047823 */ /* 0x000fe40000000004 */
[----:B------:R-:W-:Y:S01]  /*0a00*/  FMUL R15, R14, R13 ;  /* 0x0000000d0e0f7220 */ /* 0x000fe20000400000 */
[----:B------:R-:W1:Y:S01]  /*0a10*/  F2F.F64.F32 R10, R10 ;  /* 0x0000000a000a7310 */ /* 0x000e620000201800 */
[----:B0-----:R-:W-:-:S02]  /*0a20*/  DFMA R12, R8, -R6, 1 ;  /* 0x3ff00000080c742b */ /* 0x001fc40000000806 */
[----:B------:R-:W-:-:S04]  /*0a30*/  FFMA R15, R14, R15, R14 ;  /* 0x0000000f0e0f7223 */ /* 0x000fc8000000000e */
[----:B------:R-:W-:Y:S01]  /*0a40*/  FFMA R4, R4, 0.69314718246459960938, R15 ;  /* 0x3f31721804047823 */ /* 0x000fe2000000000f */
[C---:B------:R-:W-:Y:S01]  /*0a50*/  @P0 FFMA R4, R0.reuse, R25, +INF ;  /* 0x7f80000000040423 */ /* 0x040fe20000000019 */
[----:B------:R-:W-:Y:S01]  /*0a60*/  FSETP.NEU.AND P0, PT, R0, RZ, PT ;  /* 0x000000ff0000720b */ /* 0x000fe20003f0d000 */
[----:B------:R-:W-:-:S03]  /*0a70*/  DFMA R12, R12, R12, R12 ;  /* 0x0000000c0c0c722b */ /* 0x000fc6000000000c */
[----:B------:R-:W-:-:S05]  /*0a80*/  FSEL R4, R4, -INF , P0 ;  /* 0xff80000004047808 */ /* 0x000fca0000000000 */
[----:B------:R-:W-:Y:S02]  /*0a90*/  DFMA R14, R8, R12, R8 ;  /* 0x0000000c080e722b */ /* 0x000fe40000000008 */
[----:B-1----:R-:W-:Y:S01]  /*0aa0*/  DMUL R12, R10, -0.5 ;  /* 0xbfe000000a0c7828 */ /* 0x002fe20000000000 */
        /* <DEDUP_REMOVED lines=15> */
[----:B------:R-:W-:Y:S05]  /*0ba0*/  CALL.REL.NOINC `($__internal_0_$__cuda_sm20_div_rn_f64_full) ;  /* 0x0000001000347944 */ /* 0x000fea0003c00000 */
[----:B------:R-:W-:Y:S01]  /*0bb0*/  IMAD.MOV.U32 R6, RZ, RZ, R26 ;  /* 0x000000ffff067224 */ /* 0x000fe200078e001a */
[----:B------:R-:W-:-:S07]  /*0bc0*/  MOV R7, R27 ;  /* 0x0000001b00077202 */ /* 0x000fce0000000f00 */
.L_x_9:
[----:B------:R-:W-:Y:S05]  /*0bd0*/  BSYNC.RECONVERGENT B0 ;  /* 0x0000000000007941 */ /* 0x000fea0003800200 */
.L_x_8:
[----:B------:R-:W0:Y:S02]  /*0be0*/  F2F.F64.F32 R8, R37 ;  /* 0x0000002500087310 */ /* 0x000e240000201800 */
[----:B0-----:R-:W-:-:S06]  /*0bf0*/  DADD R8, R8, R6 ;  /* 0x0000000008087229 */ /* 0x001fcc0000000006 */
[----:B------:R-:W0:Y:S02]  /*0c00*/  F2F.F32.F64 R4, R8 ;  /* 0x0000000800047310 */ /* 0x000e240000301000 */
[----:B0-----:R0:W-:Y:S01]  /*0c10*/  STG.E desc[UR16][R22.64], R4 ;  /* 0x0000000416007986 */ /* 0x0011e2000c101910 */
[----:B------:R-:W-:Y:S05]  /*0c20*/  @P1 BRA `(.L_x_10) ;  /* 0xfffffff400641947 */ /* 0x000fea000383ffff */
[----:B------:R-:W-:-:S05]  /*0c30*/  UMOV UR5, URZ ;  /* 0x000000ff00057c82 */ /* 0x000fca0008000000 */
.L_x_1:
[----:B------:R-:W1:Y:S02]  /*0c40*/  LDCU UR7, c[0x0][0x3b0] ;  /* 0x00007600ff0777ac */ /* 0x000e640008000800 */
[----:B-1----:R-:W-:-:S04]  /*0c50*/  ULOP3.LUT UR7, UR7, 0x1, URZ, 0xc0, !UPT ;  /* 0x0000000107077892 */ /* 0x002fc8000f8ec0ff */
[----:B------:R-:W-:-:S09]  /*0c60*/  UISETP.NE.U32.AND UP0, UPT, UR7, 0x1, UPT ;  /* 0x000000010700788c */ /* 0x000fd2000bf05070 */
[----:B------:R-:W-:Y:S05]  /*0c70*/  BRA.U UP0, `(.L_x_0) ;  /* 0x0000000500807547 */ /* 0x000fea000b800000 */
[----:B0-----:R-:W0:Y:S01]  /*0c80*/  LDC.64 R4, c[0x0][0x398] ;  /* 0x0000e600ff047b82 */ /* 0x001e220000000a00 */
[----:B------:R-:W1:Y:S01]  /*0c90*/  LDCU.128 UR12, c[0x0][0x380] ;  /* 0x00007000ff0c77ac */ /* 0x000e620008000c00 */
[----:B------:R-:W-:Y:S01]  /*0ca0*/  IMAD R11, R2, 0x3, RZ ;  /* 0x00000003020b7824 */ /* 0x000fe200078e02ff */
[----:B------:R-:W-:Y:S02]  /*0cb0*/  USHF.L.U32 UR7, UR4, 0x2, URZ ;  /* 0x0000000204077899 */ /* 0x000fe400080006ff */
[----:B------:R-:W-:Y:S02]  /*0cc0*/  USHF.L.U64.HI UR10, UR4, 0x2, UR5 ;  /* 0x00000002040a7899 */ /* 0x000fe40008010205 */
[----:B-1----:R-:W-:-:S04]  /*0cd0*/  UIADD3 UR8, UP0, UPT, UR7, UR12, URZ ;  /* 0x0000000c07087290 */ /* 0x002fc8000ff1e0ff */
[----:B------:R-:W-:Y:S01]  /*0ce0*/  UIADD3.X UR9, UPT, UPT, UR10, UR13, URZ, UP0, !UPT ;  /* 0x0000000d0a097290 */ /* 0x000fe200087fe4ff */
[----:B0-----:R-:W-:Y:S01]  /*0cf0*/  IMAD.WIDE R10, R11, 0x4, R4 ;  /* 0x000000040b0a7825 */ /* 0x001fe200078e0204 */
[----:B------:R-:W-:-:S03]  /*0d00*/  UIADD3 UR7, UP0, UPT, UR7, UR14, URZ ;  /* 0x0000000e07077290 */ /* 0x000fc6000ff1e0ff */
[----:B------:R-:W-:Y:S01]  /*0d10*/  IMAD.U32 R4, RZ, RZ, UR8 ;  /* 0x00000008ff047e24 */ /* 0x000fe2000f8e00ff */
[----:B------:R-:W2:Y:S01]  /*0d20*/  LDG.E R7, desc[UR16][R10.64+0x8] ;  /* 0x000008100a077981 */ /* 0x000ea2000c1e1900 */
[----:B------:R-:W-:Y:S01]  /*0d30*/  UIADD3.X UR8, UPT, UPT, UR10, UR15, URZ, UP0, !UPT ;  /* 0x0000000f0a087290 */ /* 0x000fe200087fe4ff */
[----:B------:R-:W-:Y:S01]  /*0d40*/  MOV R5, UR9 ;  /* 0x0000000900057c02 */ /* 0x000fe20008000f00 */
[----:B------:R-:W-:Y:S01]  /*0d50*/  IMAD.U32 R8, RZ, RZ, UR7 ;  /* 0x00000007ff087e24 */ /* 0x000fe2000f8e00ff */
[----:B------:R-:W3:Y:S03]  /*0d60*/  LDG.E R0, desc[UR16][R10.64] ;  /* 0x000000100a007981 */ /* 0x000ee6000c1e1900 */
[----:B------:R-:W-:Y:S01]  /*0d70*/  MOV R9, UR8 ;  /* 0x0000000800097c02 */ /* 0x000fe20008000f00 */
[----:B------:R-:W3:Y:S04]  /*0d80*/  LDG.E R4, desc[UR16][R4.64] ;  /* 0x0000001004047981 */ /* 0x000ee8000c1e1900 */
[----:B------:R-:W3:Y:S04]  /*0d90*/  LDG.E R13, desc[UR16][R10.64+0x4] ;  /* 0x000004100a0d7981 */ /* 0x000ee8000c1e1900 */
[----:B------:R-:W4:Y:S01]  /*0da0*/  LDG.E R9, desc[UR16][R8.64] ;  /* 0x0000001008097981 */ /* 0x000f22000c1e1900 */
[----:B------:R-:W-:Y:S01]  /*0db0*/  BSSY.RECONVERGENT B0, `(.L_x_11) ;  /* 0x000000e000007945 */ /* 0x000fe20003800200 */
[----:B--2---:R-:W0:Y:S01]  /*0dc0*/  MUFU.RCP R6, R7 ;  /* 0x0000000700067308 */ /* 0x004e220000001000 */
[----:B---3--:R-:W-:-:S04]  /*0dd0*/  FFMA R0, R13, R4, R0 ;  /* 0x000000040d007223 */ /* 0x008fc80000000000 */
[----:B----4-:R-:W-:Y:S01]  /*0de0*/  FADD R0, -R0, R9 ;  /* 0x0000000900007221 */ /* 0x010fe20000000100 */
        /* <DEDUP_REMOVED lines=8> */
[----:B------:R-:W-:Y:S05]  /*0e70*/  CALL.REL.NOINC `($__internal_1_$__cuda_sm3x_div_rn_noftz_f32_slowpath) ;  /* 0x0000001000f47944 */ /* 0x000fea0003c00000 */
[----:B------:R-:W-:-:S07]  /*0e80*/  IMAD.MOV.U32 R14, RZ, RZ, R0 ;  /* 0x000000ffff0e7224 */ /* 0x000fce00078e0000 */
.L_x_12:
[----:B------:R-:W-:Y:S05]  /*0e90*/  BSYNC.RECONVERGENT B0 ;  /* 0x0000000000007941 */ /* 0x000fea0003800200 */
.L_x_11:
[C---:B------:R-:W-:Y:S01]  /*0ea0*/  FMUL R0, R7.reuse, 6.2831854820251464844 ;  /* 0x40c90fdb07007820 */ /* 0x040fe20000400000 */
[----:B------:R-:W-:Y:S01]  /*0eb0*/  MOV R5, 0x3e055027 ;  /* 0x3e05502700057802 */ /* 0x000fe20000000f00 */
[----:B------:R-:W-:Y:S01]  /*0ec0*/  IMAD.MOV.U32 R6, RZ, RZ, 0x0 ;  /* 0x00000000ff067424 */ /* 0x000fe200078e00ff */
[----:B------:R-:W-:Y:S01]  /*0ed0*/  MOV R15, 0x7f800000 ;  /* 0x7f800000000f7802 */ /* 0x000fe20000000f00 */
[----:B------:R-:W-:Y:S01]  /*0ee0*/  FMUL R0, R7, R0 ;  /* 0x0000000007007220 */ /* 0x000fe20000400000 */
[----:B------:R-:W-:Y:S04]  /*0ef0*/  BSSY.RECONVERGENT B0, `(.L_x_13) ;  /* 0x0000033000007945 */ /* 0x000fe80003800200 */
        /* <DEDUP_REMOVED lines=19> */
[----:B------:R-:W-:Y:S01]  /*1030*/  FFMA R12, R9, 1.1920928955078125e-07, R4 ;  /* 0x34000000090c7823 */ /* 0x000fe20000000004 */
[----:B------:R-:W-:Y:S02]  /*1040*/  IMAD.MOV.U32 R4, RZ, RZ, 0x1 ;  /* 0x00000001ff047424 */ /* 0x000fe400078e00ff */
[----:B------:R-:W-:-:S04]  /*1050*/  FMUL R13, R8, R11 ;  /* 0x0000000b080d7220 */ /* 0x000fc80000400000 */
[----:B------:R-:W-:Y:S01]  /*1060*/  FFMA R13, R8, R13, R8 ;  /* 0x0000000d080d7223 */ /* 0x000fe20000000008 */
[----:B0-----:R-:W-:Y:S01]  /*1070*/  DFMA R10, R4, -R6, 1 ;  /* 0x3ff00000040a742b */ /* 0x001fe20000000806 */
[----:B------:R-:W0:Y:S02]  /*1080*/  F2F.F64.F32 R8, R14 ;  /* 0x0000000e00087310 */ /* 0x000e240000201800 */
[----:B------:R-:W-:Y:S01]  /*1090*/  FFMA R12, R12, 0.69314718246459960938, R13 ;  /* 0x3f3172180c0c7823 */ /* 0x000fe2000000000d */
[C---:B------:R-:W-:Y:S01]  /*10a0*/  @P0 FFMA R12, R0.reuse, R15, +INF ;  /* 0x7f800000000c0423 */ /* 0x040fe2000000000f */
[----:B------:R-:W-:-:S03]  /*10b0*/  FSETP.NEU.AND P0, PT, R0, RZ, PT ;  /* 0x000000ff0000720b */ /* 0x000fc60003f0d000 */
[----:B------:R-:W-:Y:S01]  /*10c0*/  DFMA R10, R10, R10, R10 ;  /* 0x0000000a0a0a722b */ /* 0x000fe2000000000a */
[----:B------:R-:W-:-:S07]  /*10d0*/  FSEL R0, R12, -INF , P0 ;  /* 0xff8000000c007808 */ /* 0x000fce0000000000 */
        /* <DEDUP_REMOVED lines=20> */
.L_x_14:
[----:B------:R-:W-:Y:S05]  /*1220*/  BSYNC.RECONVERGENT B0 ;  /* 0x0000000000007941 */ /* 0x000fea0003800200 */
.L_x_13:
[----:B------:R-:W2:Y:S02]  /*1230*/  LDG.E R0, desc[UR16][R22.64] ;  /* 0x0000001016007981 */ /* 0x000ea4000c1e1900 */
[----:B--2---:R-:W0:Y:S02]  /*1240*/  F2F.F64.F32 R6, R0 ;  /* 0x0000000000067310 */ /* 0x004e240000201800 */
[----:B0-----:R-:W-:-:S10]  /*1250*/  DADD R6, R6, R4 ;  /* 0x0000000006067229 */ /* 0x001fd40000000004 */
[----:B------:R-:W0:Y:S02]  /*1260*/  F2F.F32.F64 R7, R6 ;  /* 0x0000000600077310 */ /* 0x000e240000301000 */
[----:B0-----:R1:W-:Y:S02]  /*1270*/  STG.E desc[UR16][R22.64], R7 ;  /* 0x0000000716007986 */ /* 0x0013e4000c101910 */
.L_x_0:
[----:B------:R-:W2:Y:S02]  /*1280*/  LDC R3, c[0x0][0x3b4] ;  /* 0x0000ed00ff037b82 */ /* 0x000ea40000000800 */
[----:B--2---:R-:W-:-:S13]  /*1290*/  ISETP.GE.AND P0, PT, R3, 0x1, PT ;  /* 0x000000010300780c */ /* 0x004fda0003f06270 */
[----:B------:R-:W-:Y:S05]  /*12a0*/  @!P0 EXIT ;  /* 0x000000000000894d */ /* 0x000fea0003800000 */
[----:B-1----:R-:W1:Y:S02]  /*12b0*/  LDC R7, c[0x0][0x3b8] ;  /* 0x0000ee00ff077b82 */ /* 0x002e640000000800 */
[----:B-1----:R-:W-:-:S13]  /*12c0*/  ISETP.GE.AND P0, PT, R7, 0x1, PT ;  /* 0x000000010700780c */ /* 0x002fda0003f06270 */
[----:B------:R-:W-:Y:S05]  /*12d0*/  @!P0 EXIT ;  /* 0x000000000000894d */ /* 0x000fea0003800000 */
[----:B------:R1:W5:Y:S01]  /*12e0*/  LDG.E R19, desc[UR16][R22.64] ;  /* 0x0000001016137981 */ /* 0x000362000c1e1900 */
[C---:B------:R-:W-:Y:S01]  /*12f0*/  LOP3.LUT R0, R7.reuse, 0x7ffffffe, RZ, 0xc0, !PT ;  /* 0x7ffffffe07007812 */ /* 0x040fe200078ec0ff */
[----:B------:R-:W-:Y:S01]  /*1300*/  IMAD R6, R2, R3, RZ ;  /* 0x0000000302067224 */ /* 0x000fe200078e02ff */
[----:B------:R-:W-:Y:S01]  /*1310*/  UMOV UR4, URZ ;  /* 0x000000ff00047c82 */ /* 0x000fe20008000000 */
[----:B------:R-:W-:Y:S01]  /*1320*/  IMAD.SHL.U32 R7, R7, 0x2, RZ ;  /* 0x0000000207077824 */ /* 0x000fe200078e00ff */
[----:B------:R-:W-:-:S07]  /*1330*/  IADD3 R8, PT, PT, -R0, RZ, RZ ;  /* 0x000000ff00087210 */ /* 0x000fce0007ffe1ff */
.L_x_18:
[----:B--2---:R-:W2:Y:S01]  /*1340*/  LDCU UR8, c[0x0][0x3b8] ;  /* 0x00007700ff0877ac */ /* 0x004ea20008000800 */
[----:B------:R-:W-:Y:S01]  /*1350*/  IMAD.MOV.U32 R3, RZ, RZ, RZ ;  /* 0x000000ffff037224 */ /* 0x000fe200078e00ff */
[----:B--2---:R-:W-:-:S09]  /*1360*/  UISETP.NE.AND UP0, UPT, UR8, 0x1, UPT ;  /* 0x000000010800788c */ /* 0x004fd2000bf05270 */
[----:B---3--:R-:W-:Y:S05]  /*1370*/  BRA.U !UP0, `(.L_x_15) ;  /* 0x0000000508687547 */ /* 0x008fea000b800000 */
[----:B------:R-:W2:Y:S01]  /*1380*/  LDC.64 R2, c[0x0][0x398] ;  /* 0x0000e600ff027b82 */ /* 0x000ea20000000a00 */
[----:B------:R-:W-:Y:S02]  /*1390*/  IADD3 R17, PT, PT, R6, UR4, RZ ;  /* 0x0000000406117c10 */ /* 0x000fe4000fffe0ff */
[----:B------:R-:W-:-:S03]  /*13a0*/  MOV R9, R8 ;  /* 0x0000000800097202 */ /* 0x000fc60000000f00 */
[----:B------:R-:W-:Y:S02]  /*13b0*/  IMAD.SHL.U32 R17, R17, 0x2, RZ ;  /* 0x0000000211117824 */ /* 0x000fe400078e00ff */
[----:B0-----:R-:W0:Y:S02]  /*13c0*/  LDC.64 R4, c[0x0][0x3a0] ;  /* 0x0000e800ff047b82 */ /* 0x001e240000000a00 */
[----:B------:R-:W-:-:S07]  /*13d0*/  IMAD R17, R17, UR8, RZ ;  /* 0x0000000811117c24 */ /* 0x000fce000f8e02ff */
.L_x_16:
[----:B0-----:R-:W-:-:S05]  /*13e0*/  IMAD.WIDE R10, R17, 0x4, R4 ;  /* 0x00000004110a7825 */ /* 0x001fca00078e0204 */
[----:B---3--:R-:W3:Y:S04]  /*13f0*/  LDG.E R16, desc[UR16][R10.64+0x4] ;  /* 0x000004100a107981 */ /* 0x008ee8000c1e1900 */
[----:B------:R-:W4:Y:S01]  /*1400*/  LDG.E R26, desc[UR16][R10.64] ;  /* 0x000000100a1a7981 */ /* 0x000f22000c1e1900 */
[----:B---3--:R-:W0:Y:S08]  /*1410*/  F2I.TRUNC.NTZ R16, R16 ;  /* 0x0000001000107305 */ /* 0x008e30000020f100 */
[----:B----4-:R-:W3:Y:S01]  /*1420*/  F2I.TRUNC.NTZ R26, R26 ;  /* 0x0000001a001a7305 */ /* 0x010ee2000020f100 */
[----:B0-----:R-:W-:-:S04]  /*1430*/  IMAD R15, R16, 0x3, RZ ;  /* 0x00000003100f7824 */ /* 0x001fc800078e02ff */
[----:B--2---:R-:W-:-:S04]  /*1440*/  IMAD.WIDE R14, R15, 0x4, R2 ;  /* 0x000000040f0e7825 */ /* 0x004fc800078e0202 */
[----:B---3--:R-:W-:Y:S01]  /*1450*/  IMAD R13, R26, 0x3, RZ ;  /* 0x000000031a0d7824 */ /* 0x008fe200078e02ff */
[----:B------:R-:W2:Y:S03]  /*1460*/  LDG.E R21, desc[UR16][R14.64] ;  /* 0x000000100e157981 */ /* 0x000ea6000c1e1900 */
[----:B------:R-:W-:-:S05]  /*1470*/  IMAD.WIDE R12, R13, 0x4, R2 ;  /* 0x000000040d0c7825 */ /* 0x000fca00078e0202 */
[----:B------:R-:W2:Y:S01]  /*1480*/  LDG.E R18, desc[UR16][R12.64] ;  /* 0x000000100c127981 */ /* 0x000ea2000c1e1900 */
[----:B------:R-:W-:Y:S01]  /*1490*/  UMOV UR6, 0xc0000000 ;  /* 0xc000000000067882 */ /* 0x000fe20000000000 */
[----:B------:R-:W-:Y:S01]  /*14a0*/  UMOV UR7, 0x3fed67f1 ;  /* 0x3fed67f100077882 */ /* 0x000fe20000000000 */
[----:B--2---:R-:W-:-:S06]  /*14b0*/  FADD R21, R18, -R21 ;  /* 0x8000001512157221 */ /* 0x004fcc0000000000 */
[----:B------:R-:W0:Y:S08]  /*14c0*/  F2F.F64.F32 R20, R21 ;  /* 0x0000001500147310 */ /* 0x000e300000201800 */
[----:B-----5:R-:W2:Y:S01]  /*14d0*/  F2F.F64.F32 R18, R19 ;  /* 0x0000001300127310 */ /* 0x020ea20000201800 */
[----:B0-----:R-:W-:-:S08]  /*14e0*/  DMUL R24, R20, 0.5 ;  /* 0x3fe0000014187828 */ /* 0x001fd00000000000 */
[----:B------:R-:W-:-:S08]  /*14f0*/  DFMA R24, R20, -R24, -UR6 ;  /* 0x8000000614187e2b */ /* 0x000fd00008000818 */
[----:B--2---:R-:W-:-:S06]  /*1500*/  DADD R24, R24, R18 ;  /* 0x0000000018187229 */ /* 0x004fcc0000000012 */
[----:B------:R-:W0:Y:S02]  /*1510*/  F2F.F32.F64 R29, R24 ;  /* 0x00000018001d7310 */ /* 0x000e240000301000 */
[----:B0-----:R-:W-:Y:S04]  /*1520*/  STG.E desc[UR16][R22.64], R29 ;  /* 0x0000001d16007986 */ /* 0x001fe8000c101910 */
[----:B------:R-:W2:Y:S04]  /*1530*/  LDG.E R16, desc[UR16][R12.64+0x4] ;  /* 0x000004100c107981 */ /* 0x000ea8000c1e1900 */
[----:B------:R-:W2:Y:S01]  /*1540*/  LDG.E R27, desc[UR16][R14.64+0x4] ;  /* 0x000004100e1b7981 */ /* 0x000ea2000c1e1900 */
[----:B------:R-:W-:Y:S01]  /*1550*/  F2F.F64.F32 R18, R29 ;  /* 0x0000001d00127310 */ /* 0x000fe20000201800 */
[----:B--2---:R-:W-:-:S07]  /*1560*/  FADD R16, R16, -R27 ;  /* 0x8000001b10107221 */ /* 0x004fce0000000000 */
[----:B------:R-:W0:Y:S02]  /*1570*/  F2F.F64.F32 R20, R16 ;  /* 0x0000001000147310 */ /* 0x000e240000201800 */
[----:B0-----:R-:W-:-:S08]  /*1580*/  DMUL R26, R20, 0.5 ;  /* 0x3fe00000141a7828 */ /* 0x001fd00000000000 */
[----:B------:R-:W-:-:S08]  /*1590*/  DFMA R26, R20, -R26, -UR6 ;  /* 0x80000006141a7e2b */ /* 0x000fd0000800081a */
[----:B------:R-:W-:-:S10]  /*15a0*/  DADD R18, R26, R18 ;  /* 0x000000001a127229 */ /* 0x000fd40000000012 */
[----:B------:R-:W0:Y:S02]  /*15b0*/  F2F.F32.F64 R19, R18 ;  /* 0x0000001200137310 */ /* 0x000e240000301000 */
[----:B0-----:R0:W-:Y:S04]  /*15c0*/  STG.E desc[UR16][R22.64], R19 ;  /* 0x0000001316007986 */ /* 0x0011e8000c101910 */
[----:B------:R-:W2:Y:S04]  /*15d0*/  LDG.E R20, desc[UR16][R12.64+0x8] ;  /* 0x000008100c147981 */ /* 0x000ea8000c1e1900 */
[----:B------:R-:W2:Y:S01]  /*15e0*/  LDG.E R21, desc[UR16][R14.64+0x8] ;  /* 0x000008100e157981 */ /* 0x000ea2000c1e1900 */
[----:B------:R-:W-:Y:S01]  /*15f0*/  F2F.F64.F32 R26, R19 ;  /* 0x00000013001a7310 */ /* 0x000fe20000201800 */
[----:B--2---:R-:W-:-:S07]  /*1600*/  FADD R20, R20, -R21 ;  /* 0x8000001514147221 */ /* 0x004fce0000000000 */
[----:B------:R-:W2:Y:S02]  /*1610*/  F2F.F64.F32 R20, R20 ;  /* 0x0000001400147310 */ /* 0x000ea40000201800 */
[----:B--2---:R-:W-:-:S08]  /*1620*/  DMUL R24, R20, 0.5 ;  /* 0x3fe0000014187828 */ /* 0x004fd00000000000 */
[----:B------:R-:W-:-:S08]  /*1630*/  DFMA R24, R20, -R24, -UR6 ;  /* 0x8000000614187e2b */ /* 0x000fd00008000818 */
[----:B------:R-:W-:-:S06]  /*1640*/  DADD R24, R24, R26 ;  /* 0x0000000018187229 */ /* 0x000fcc000000001a */
[----:B------:R-:W2:Y:S02]  /*1650*/  F2F.F32.F64 R27, R24 ;  /* 0x00000018001b7310 */ /* 0x000ea40000301000 */
[----:B--2---:R3:W-:Y:S04]  /*1660*/  STG.E desc[UR16][R22.64], R27 ;  /* 0x0000001b16007986 */ /* 0x0047e8000c101910 */
[----:B------:R-:W2:Y:S04]  /*1670*/  LDG.E R16, desc[UR16][R10.64+0xc] ;  /* 0x00000c100a107981 */ /* 0x000ea8000c1e1900 */
[----:B------:R-:W4:Y:S01]  /*1680*/  LDG.E R26, desc[UR16][R10.64+0x8] ;  /* 0x000008100a1a7981 */ /* 0x000f22000c1e1900 */
[----:B--2---:R-:W2:Y:S08]  /*1690*/  F2I.TRUNC.NTZ R16, R16 ;  /* 0x0000001000107305 */ /* 0x004eb0000020f100 */
[----:B----4-:R-:W4:Y:S01]  /*16a0*/  F2I.TRUNC.NTZ R26, R26 ;  /* 0x0000001a001a7305 */ /* 0x010f22000020f100 */
[----:B--2---:R-:W-:-:S04]  /*16b0*/  IMAD R15, R16, 0x3, RZ ;  /* 0x00000003100f7824 */ /* 0x004fc800078e02ff */
[----:B------:R-:W-:-:S04]  /*16c0*/  IMAD.WIDE R14, R15, 0x4, R2 ;  /* 0x000000040f0e7825 */ /* 0x000fc800078e0202 */
[----:B----4-:R-:W-:Y:S01]  /*16d0*/  IMAD R13, R26, 0x3, RZ ;  /* 0x000000031a0d7824 */ /* 0x010fe200078e02ff */
[----:B0-----:R-:W2:Y:S03]  /*16e0*/  LDG.E R19, desc[UR16][R14.64] ;  /* 0x000000100e137981 */ /* 0x001ea6000c1e1900 */
[----:B------:R-:W-:-:S05]  /*16f0*/  IMAD.WIDE R12, R13, 0x4, R2 ;  /* 0x000000040d0c7825 */ /* 0x000fca00078e0202 */
[----:B------:R-:W2:Y:S01]  /*1700*/  LDG.E R18, desc[UR16][R12.64] ;  /* 0x000000100c127981 */ /* 0x000ea2000c1e1900 */
[----:B------:R-:W-:Y:S01]  /*1710*/  F2F.F64.F32 R20, R27 ;  /* 0x0000001b00147310 */ /* 0x000fe20000201800 */
[----:B--2---:R-:W-:-:S07]  /*1720*/  FADD R24, R18, -R19 ;  /* 0x8000001312187221 */ /* 0x004fce0000000000 */
[----:B------:R-:W0:Y:S02]  /*1730*/  F2F.F64.F32 R18, R24 ;  /* 0x0000001800127310 */ /* 0x000e240000201800 */
[----:B0-----:R-:W-:-:S08]  /*1740*/  DMUL R10, R18, 0.5 ;  /* 0x3fe00000120a7828 */ /* 0x001fd00000000000 */
[----:B------:R-:W-:-:S08]  /*1750*/  DFMA R10, R18, -R10, -UR6 ;  /* 0x80000006120a7e2b */ /* 0x000fd0000800080a */
[----:B------:R-:W-:-:S06]  /*1760*/  DADD R10, R10, R20 ;  /* 0x000000000a0a7229 */ /* 0x000fcc0000000014 */
[----:B------:R-:W0:Y:S02]  /*1770*/  F2F.F32.F64 R29, R10 ;  /* 0x0000000a001d7310 */ /* 0x000e240000301000 */
[----:B0-----:R3:W-:Y:S04]  /*1780*/  STG.E desc[UR16][R22.64], R29 ;  /* 0x0000001d16007986 */ /* 0x0017e8000c101910 */
        /* <DEDUP_REMOVED lines=13> */
[----:B------:R-:W-:-:S05]  /*1860*/  VIADD R9, R9, 0x2 ;  /* 0x0000000209097836 */ /* 0x000fca0000000000 */
[----:B------:R-:W-:Y:S02]  /*1870*/  ISETP.NE.AND P0, PT, R9, RZ, PT ;  /* 0x000000ff0900720c */ /* 0x000fe40003f05270 */
[----:B------:R-:W-:Y:S01]  /*1880*/  IADD3 R17, PT, PT, R17, 0x4, RZ ;  /* 0x0000000411117810 */ /* 0x000fe20007ffe0ff */
[----:B--2---:R-:W-:-:S06]  /*1890*/  FADD R10, R10, -R11 ;  /* 0x8000000b0a0a7221 */ /* 0x004fcc0000000000 */
[----:B------:R-:W0:Y:S02]  /*18a0*/  F2F.F64.F32 R10, R10 ;  /* 0x0000000a000a7310 */ /* 0x000e240000201800 */
[----:B0-----:R-:W-:-:S08]  /*18b0*/  DMUL R18, R10, 0.5 ;  /* 0x3fe000000a127828 */ /* 0x001fd00000000000 */
[----:B------:R-:W-:-:S08]  /*18c0*/  DFMA R18, R10, -R18, -UR6 ;  /* 0x800000060a127e2b */ /* 0x000fd00008000812 */
[----:B------:R-:W-:-:S10]  /*18d0*/  DADD R18, R18, R24 ;  /* 0x0000000012127229 */ /* 0x000fd40000000018 */
[----:B------:R-:W0:Y:S02]  /*18e0*/  F2F.F32.F64 R19, R18 ;  /* 0x0000001200137310 */ /* 0x000e240000301000 */
[----:B0-----:R3:W-:Y:S01]  /*18f0*/  STG.E desc[UR16][R22.64], R19 ;  /* 0x0000001316007986 */ /* 0x0017e2000c101910 */
[----:B------:R-:W-:Y:S05]  /*1900*/  @P0 BRA `(.L_x_16) ;  /* 0xfffffff800b40947 */ /* 0x000fea000383ffff */
[----:B------:R-:W-:-:S07]  /*1910*/  IMAD.MOV.U32 R3, RZ, RZ, R0 ;  /* 0x000000ffff037224 */ /* 0x000fce00078e0000 */
.L_x_15:
[----:B------:R-:W2:Y:S01]  /*1920*/  LDC R2, c[0x0][0x3b4] ;  /* 0x0000ed00ff027b82 */ /* 0x000ea20000000800 */
[----:B------:R-:W-:Y:S02]  /*1930*/  ULOP3.LUT UP0, URZ, UR8, 0x1, URZ, 0xc0, !UPT ;  /* 0x0000000108ff7892 */ /* 0x000fe4000f80c0ff */
[----:B------:R-:W-:-:S06]  /*1940*/  UIADD3 UR5, UPT, UPT, UR4, 0x1, URZ ;  /* 0x0000000104057890 */ /* 0x000fcc000fffe0ff */
[----:B--2---:R-:W-:Y:S01]  /*1950*/  ISETP.NE.AND P0, PT, R2, UR5, PT ;  /* 0x0000000502007c0c */ /* 0x004fe2000bf05270 */
[----:B------:R-:W-:-:S12]  /*1960*/  BRA.U !UP0, `(.L_x_17) ;  /* 0x0000000108b87547 */ /* 0x000fd8000b800000 */
[----:B------:R-:W2:Y:S01]  /*1970*/  LDC.64 R10, c[0x0][0x3a0] ;  /* 0x0000e800ff0a7b82 */ /* 0x000ea20000000a00 */
[----:B------:R-:W-:-:S05]  /*1980*/  IMAD R2, R6, UR8, R3 ;  /* 0x0000000806027c24 */ /* 0x000fca000f8e0203 */
[----:B------:R-:W-:Y:S02]  /*1990*/  SHF.L.U32 R2, R2, 0x1, RZ ;  /* 0x0000000102027819 */ /* 0x000fe400000006ff */
[----:B0-----:R-:W0:Y:S03]  /*19a0*/  LDC.64 R4, c[0x0][0x398] ;  /* 0x0000e600ff047b82 */ /* 0x001e260000000a00 */
[----:B------:R-:W-:-:S04]  /*19b0*/  IMAD R3, R7, UR4, R2 ;  /* 0x0000000407037c24 */ /* 0x000fc8000f8e0202 */
[----:B--2---:R-:W-:-:S05]  /*19c0*/  IMAD.WIDE R10, R3, 0x4, R10 ;  /* 0x00000004030a7825 */ /* 0x004fca00078e020a */
[----:B------:R-:W2:Y:S04]  /*19d0*/  LDG.E R12, desc[UR16][R10.64] ;  /* 0x000000100a0c7981 */ /* 0x000ea8000c1e1900 */
[----:B------:R-:W4:Y:S01]  /*19e0*/  LDG.E R9, desc[UR16][R10.64+0x4] ;  /* 0x000004100a097981 */ /* 0x000f22000c1e1900 */
[----:B--2---:R-:W2:Y:S08]  /*19f0*/  F2I.TRUNC.NTZ R12, R12 ;  /* 0x0000000c000c7305 */ /* 0x004eb0000020f100 */
[----:B----4-:R-:W4:Y:S01]  /*1a00*/  F2I.TRUNC.NTZ R9, R9 ;  /* 0x0000000900097305 */ /* 0x010f22000020f100 */
[----:B--2---:R-:W-:-:S04]  /*1a10*/  IMAD R3, R12, 0x3, RZ ;  /* 0x000000030c037824 */ /* 0x004fc800078e02ff */
[----:B0-----:R-:W-:-:S04]  /*1a20*/  IMAD.WIDE R2, R3, 0x4, R4 ;  /* 0x0000000403027825 */ /* 0x001fc800078e0204 */
[----:B----4-:R-:W-:-:S04]  /*1a30*/  IMAD R13, R9, 0x3, RZ ;  /* 0x00000003090d7824 */ /* 0x010fc800078e02ff */
[----:B------:R-:W-:Y:S02]  /*1a40*/  IMAD.WIDE R4, R13, 0x4, R4 ;  /* 0x000000040d047825 */ /* 0x000fe400078e0204 */
[----:B------:R-:W2:Y:S04]  /*1a50*/  LDG.E R13, desc[UR16][R2.64] ;  /* 0x00000010020d7981 */ /* 0x000ea8000c1e1900 */
[----:B------:R-:W2:Y:S01]  /*1a60*/  LDG.E R14, desc[UR16][R4.64] ;  /* 0x00000010040e7981 */ /* 0x000ea2000c1e1900 */
[----:B------:R-:W-:Y:S01]  /*1a70*/  UMOV UR6, 0xc0000000 ;  /* 0xc000000000067882 */ /* 0x000fe20000000000 */
[----:B------:R-:W-:Y:S01]  /*1a80*/  UMOV UR7, 0x3fed67f1 ;  /* 0x3fed67f100077882 */ /* 0x000fe20000000000 */
[----:B--2---:R-:W-:Y:S02]  /*1a90*/  FADD R16, R13, -R14 ;  /* 0x8000000e0d107221 */ /* 0x004fe40000000000 */
[----:B-----5:R-:W-:Y:S08]  /*1aa0*/  F2F.F64.F32 R14, R19 ;  /* 0x00000013000e7310 */ /* 0x020ff00000201800 */
[----:B------:R-:W0:Y:S02]  /*1ab0*/  F2F.F64.F32 R10, R16 ;  /* 0x00000010000a7310 */ /* 0x000e240000201800 */
[----:B0-----:R-:W-:-:S08]  /*1ac0*/  DMUL R12, R10, 0.5 ;  /* 0x3fe000000a0c7828 */ /* 0x001fd00000000000 */
[----:B------:R-:W-:-:S08]  /*1ad0*/  DFMA R12, R10, -R12, -UR6 ;  /* 0x800000060a0c7e2b */ /* 0x000fd0000800080c */
[----:B------:R-:W-:-:S06]  /*1ae0*/  DADD R12, R12, R14 ;  /* 0x000000000c0c7229 */ /* 0x000fcc000000000e */
[----:B------:R-:W0:Y:S02]  /*1af0*/  F2F.F32.F64 R9, R12 ;  /* 0x0000000c00097310 */ /* 0x000e240000301000 */
[----:B0-----:R2:W-:Y:S04]  /*1b00*/  STG.E desc[UR16][R22.64], R9 ;  /* 0x0000000916007986 */ /* 0x0015e8000c101910 */
[----:B------:R-:W4:Y:S04]  /*1b10*/  LDG.E R10, desc[UR16][R2.64+0x4] ;  /* 0x00000410020a7981 */ /* 0x000f28000c1e1900 */
[----:B------:R-:W4:Y:S01]  /*1b20*/  LDG.E R11, desc[UR16][R4.64+0x4] ;  /* 0x00000410040b7981 */ /* 0x000f22000c1e1900 */
[----:B------:R-:W-:Y:S01]  /*1b30*/  F2F.F64.F32 R16, R9 ;  /* 0x0000000900107310 */ /* 0x000fe20000201800 */
[----:B----4-:R-:W-:-:S07]  /*1b40*/  FADD R18, R10, -R11 ;  /* 0x8000000b0a127221 */ /* 0x010fce0000000000 */
[----:B------:R-:W0:Y:S02]  /*1b50*/  F2F.F64.F32 R10, R18 ;  /* 0x00000012000a7310 */ /* 0x000e240000201800 */
[----:B0-----:R-:W-:-:S08]  /*1b60*/  DMUL R14, R10, 0.5 ;  /* 0x3fe000000a0e7828 */ /* 0x001fd00000000000 */
[----:B------:R-:W-:-:S08]  /*1b70*/  DFMA R14, R10, -R14, -UR6 ;  /* 0x800000060a0e7e2b */ /* 0x000fd0000800080e */
[----:B------:R-:W-:-:S10]  /*1b80*/  DADD R14, R14, R16 ;  /* 0x000000000e0e7229 */ /* 0x000fd40000000010 */
        /* <DEDUP_REMOVED lines=9> */
[----:B------:R-:W-:-:S06]  /*1c20*/  DADD R12, R12, R16 ;  /* 0x000000000c0c7229 */ /* 0x000fcc0000000010 */
[----:B---3--:R-:W0:Y:S02]  /*1c30*/  F2F.F32.F64 R19, R12 ;  /* 0x0000000c00137310 */ /* 0x008e240000301000 */
[----:B0-----:R2:W-:Y:S03]  /*1c40*/  STG.E desc[UR16][R22.64], R19 ;  /* 0x0000001316007986 */ /* 0x0015e6000c101910 */
.L_x_17:
[----:B------:R-:W-:Y:S05]  /*1c50*/  @!P0 EXIT ;  /* 0x000000000000894d */ /* 0x000fea0003800000 */
[----:B------:R-:W-:Y:S01]  /*1c60*/  UMOV UR4, UR5 ;  /* 0x0000000500047c82 */ /* 0x000fe20008000000 */
[----:B------:R-:W-:Y:S05]  /*1c70*/  BRA `(.L_x_18) ;  /* 0xfffffff400b07947 */ /* 0x000fea000383ffff */
        .weak           $__internal_0_$__cuda_sm20_div_rn_f64_full
        .type           $__internal_0_$__cuda_sm20_div_rn_f64_full,@function
        .size           $__internal_0_$__cuda_sm20_div_rn_f64_full,($__internal_1_$__cuda_sm3x_div_rn_noftz_f32_slowpath - $__internal_0_$__cuda_sm20_div_rn_f64_full)
$__internal_0_$__cuda_sm20_div_rn_f64_full:
[C---:B------:R-:W-:Y:S01]  /*1c80*/  FSETP.GEU.AND P0, PT, |R3|.reuse, 1.469367938527859385e-39, PT ;  /* 0x001000000300780b */ /* 0x040fe20003f0e200 */
[----:B------:R-:W-:Y:S01]  /*1c90*/  IMAD.U32 R10, RZ, RZ, UR6 ;  /* 0x00000006ff0a7e24 */ /* 0x000fe2000f8e00ff */
[----:B------:R-:W-:Y:S01]  /*1ca0*/  LOP3.LUT R9, R3, 0x800fffff, RZ, 0xc0, !PT ;  /* 0x800fffff03097812 */ /* 0x000fe200078ec0ff */
[----:B------:R-:W-:Y:S01]  /*1cb0*/  IMAD.MOV.U32 R33, RZ, RZ, 0x1ca00000 ;  /* 0x1ca00000ff217424 */ /* 0x000fe200078e00ff */
[----:B------:R-:W-:Y:S01]  /*1cc0*/  MOV R8, UR6 ;  /* 0x0000000600087c02 */ /* 0x000fe20008000f00 */
[----:B------:R-:W-:Y:S01]  /*1cd0*/  BSSY.RECONVERGENT B1, `(.L_x_19) ;  /* 0x0000054000017945 */ /* 0x000fe20003800200 */
[----:B------:R-:W-:Y:S01]  /*1ce0*/  LOP3.LUT R11, R9, 0x3ff00000, RZ, 0xfc, !PT ;  /* 0x3ff00000090b7812 */ /* 0x000fe200078efcff */
[----:B------:R-:W-:Y:S01]  /*1cf0*/  IMAD.MOV.U32 R9, RZ, RZ, R3 ;  /* 0x000000ffff097224 */ /* 0x000fe200078e0003 */
[----:B------:R-:W-:Y:S02]  /*1d00*/  MOV R24, 0x1 ;  /* 0x0000000100187802 */ /* 0x000fe40000000f00 */
[----:B------:R-:W-:-:S02]  /*1d10*/  FSETP.GEU.AND P3, PT, |R7|, 1.469367938527859385e-39, PT ;  /* 0x001000000700780b */ /* 0x000fc40003f6e200 */
[----:B------:R-:W-:Y:S01]  /*1d20*/  LOP3.LUT R32, R7, 0x7ff00000, RZ, 0xc0, !PT ;  /* 0x7ff0000007207812 */ /* 0x000fe200078ec0ff */
[----:B------:R-:W-:Y:S01]  /*1d30*/  @!P0 DMUL R10, R8, 8.98846567431157953865e+307 ;  /* 0x7fe00000080a8828 */ /* 0x000fe20000000000 */
[----:B------:R-:W-:-:S04]  /*1d40*/  LOP3.LUT R35, R3, 0x7ff00000, RZ, 0xc0, !PT ;  /* 0x7ff0000003237812 */ /* 0x000fc800078ec0ff */
[C---:B------:R-:W-:Y:S01]  /*1d50*/  ISETP.GE.U32.AND P2, PT, R32.reuse, R35, PT ;  /* 0x000000232000720c */ /* 0x040fe20003f46070 */
[----:B------:R-:W0:Y:S04]  /*1d60*/  MUFU.RCP64H R25, R11 ;  /* 0x0000000b00197308 */ /* 0x000e280000001800 */
[----:B------:R-:W-:Y:S02]  /*1d70*/  @!P3 LOP3.LUT R27, R9, 0x7ff00000, RZ, 0xc0, !PT ;  /* 0x7ff00000091bb812 */ /* 0x000fe400078ec0ff */
[----:B------:R-:W-:Y:S02]  /*1d80*/  @!P0 LOP3.LUT R35, R11, 0x7ff00000, RZ, 0xc0, !PT ;  /* 0x7ff000000b238812 */ /* 0x000fe400078ec0ff */
[----:B------:R-:W-:-:S04]  /*1d90*/  @!P3 ISETP.GE.U32.AND P4, PT, R32, R27, PT ;  /* 0x0000001b2000b20c */ /* 0x000fc80003f86070 */
[----:B------:R-:W-:-:S04]  /*1da0*/  @!P3 SEL R27, R33, 0x63400000, !P4 ;  /* 0x63400000211bb807 */ /* 0x000fc80006000000 */
[----:B------:R-:W-:Y:S01]  /*1db0*/  @!P3 LOP3.LUT R30, R27, 0x80000000, R7, 0xf8, !PT ;  /* 0x800000001b1eb812 */ /* 0x000fe200078ef807 */
[----:B0-----:R-:W-:-:S03]  /*1dc0*/  DFMA R28, R24, -R10, 1 ;  /* 0x3ff00000181c742b */ /* 0x001fc6000000080a */
[----:B------:R-:W-:Y:S01]  /*1dd0*/  @!P3 LOP3.LUT R31, R30, 0x100000, RZ, 0xfc, !PT ;  /* 0x001000001e1fb812 */ /* 0x000fe200078efcff */
[----:B------:R-:W-:-:S04]  /*1de0*/  @!P3 IMAD.MOV.U32 R30, RZ, RZ, RZ ;  /* 0x000000ffff1eb224 */ /* 0x000fc800078e00ff */
[----:B------:R-:W-:-:S08]  /*1df0*/  DFMA R28, R28, R28, R28 ;  /* 0x0000001c1c1c722b */ /* 0x000fd0000000001c */
[----:B------:R-:W-:Y:S01]  /*1e00*/  DFMA R28, R24, R28, R24 ;  /* 0x0000001c181c722b */ /* 0x000fe20000000018 */
[----:B------:R-:W-:Y:S02]  /*1e10*/  SEL R25, R33, 0x63400000, !P2 ;  /* 0x6340000021197807 */ /* 0x000fe40005000000 */
[----:B------:R-:W-:Y:S02]  /*1e20*/  MOV R24, R6 ;  /* 0x0000000600187202 */ /* 0x000fe40000000f00 */
[----:B------:R-:W-:-:S03]  /*1e30*/  LOP3.LUT R25, R25, 0x800fffff, R7, 0xf8, !PT ;  /* 0x800fffff19197812 */ /* 0x000fc600078ef807 */
[----:B------:R-:W-:-:S03]  /*1e40*/  DFMA R26, R28, -R10, 1 ;  /* 0x3ff000001c1a742b */ /* 0x000fc6000000080a */
[----:B------:R-:W-:-:S05]  /*1e50*/  @!P3 DFMA R24, R24, 2, -R30 ;  /* 0x400000001818b82b */ /* 0x000fca000000081e */
[----:B------:R-:W-:-:S08]  /*1e60*/  DFMA R26, R28, R26, R28 ;  /* 0x0000001a1c1a722b */ /* 0x000fd0000000001c */
[----:B------:R-:W-:-:S08]  /*1e70*/  DMUL R28, R26, R24 ;  /* 0x000000181a1c7228 */ /* 0x000fd00000000000 */
[----:B------:R-:W-:-:S08]  /*1e80*/  DFMA R30, R28, -R10, R24 ;  /* 0x8000000a1c1e722b */ /* 0x000fd00000000018 */
[----:B------:R-:W-:Y:S01]  /*1e90*/  DFMA R30, R26, R30, R28 ;  /* 0x0000001e1a1e722b */ /* 0x000fe2000000001c */
[----:B------:R-:W-:Y:S02]  /*1ea0*/  MOV R28, R32 ;  /* 0x00000020001c7202 */ /* 0x000fe40000000f00 */
[----:B------:R-:W-:-:S05]  /*1eb0*/  @!P3 LOP3.LUT R28, R25, 0x7ff00000, RZ, 0xc0, !PT ;  /* 0x7ff00000191cb812 */ /* 0x000fca00078ec0ff */
[----:B------:R-:W-:-:S05]  /*1ec0*/  VIADD R26, R28, 0xffffffff ;  /* 0xffffffff1c1a7836 */ /* 0x000fca0000000000 */
[----:B------:R-:W-:Y:S02]  /*1ed0*/  ISETP.GT.U32.AND P0, PT, R26, 0x7feffffe, PT ;  /* 0x7feffffe1a00780c */ /* 0x000fe40003f04070 */
[----:B------:R-:W-:-:S04]  /*1ee0*/  IADD3 R26, PT, PT, R35, -0x1, RZ ;  /* 0xffffffff231a7810 */ /* 0x000fc80007ffe0ff */
[----:B------:R-:W-:-:S13]  /*1ef0*/  ISETP.GT.U32.OR P0, PT, R26, 0x7feffffe, P0 ;  /* 0x7feffffe1a00780c */ /* 0x000fda0000704470 */
[----:B------:R-:W-:Y:S05]  /*1f00*/  @P0 BRA `(.L_x_20) ;  /* 0x00000000006c0947 */ /* 0x000fea0003800000 */
[----:B------:R-:W-:-:S04]  /*1f10*/  LOP3.LUT R7, R9, 0x7ff00000, RZ, 0xc0, !PT ;  /* 0x7ff0000009077812 */ /* 0x000fc800078ec0ff */
[CC--:B------:R-:W-:Y:S02]  /*1f20*/  VIADDMNMX R6, R32.reuse, -R7.reuse, 0xb9600000, !PT ;  /* 0xb960000020067446 */ /* 0x0c0fe40007800907 */
[----:B------:R-:W-:Y:S02]  /*1f30*/  ISETP.GE.U32.AND P0, PT, R32, R7, PT ;  /* 0x000000072000720c */ /* 0x000fe40003f06070 */
[----:B------:R-:W-:Y:S02]  /*1f40*/  VIMNMX R6, PT, PT, R6, 0x46a00000, PT ;  /* 0x46a0000006067848 */ /* 0x000fe40003fe0100 */
[----:B------:R-:W-:-:S05]  /*1f50*/  SEL R33, R33, 0x63400000, !P0 ;  /* 0x6340000021217807 */ /* 0x000fca0004000000 */
[----:B------:R-:W-:Y:S02]  /*1f60*/  IMAD.IADD R28, R6, 0x1, -R33 ;  /* 0x00000001061c7824 */ /* 0x000fe400078e0a21 */
[----:B------:R-:W-:-:S03]  /*1f70*/  IMAD.MOV.U32 R6, RZ, RZ, RZ ;  /* 0x000000ffff067224 */ /* 0x000fc600078e00ff */
[----:B------:R-:W-:-:S06]  /*1f80*/  IADD3 R7, PT, PT, R28, 0x7fe00000, RZ ;  /* 0x7fe000001c077810 */ /* 0x000fcc0007ffe0ff */
[----:B------:R-:W-:-:S10]  /*1f90*/  DMUL R26, R30, R6 ;  /* 0x000000061e1a7228 */ /* 0x000fd40000000000 */
[----:B------:R-:W-:-:S13]  /*1fa0*/  FSETP.GTU.AND P0, PT, |R27|, 1.469367938527859385e-39, PT ;  /* 0x001000001b00780b */ /* 0x000fda0003f0c200 */
[----:B------:R-:W-:Y:S05]  /*1fb0*/  @P0 BRA `(.L_x_21) ;  /* 0x0000000000940947 */ /* 0x000fea0003800000 */
[----:B------:R-:W-:Y:S01]  /*1fc0*/  DFMA R10, R30, -R10, R24 ;  /* 0x8000000a1e0a722b */ /* 0x000fe20000000018 */
[----:B------:R-:W-:-:S09]  /*1fd0*/  MOV R6, RZ ;  /* 0x000000ff00067202 */ /* 0x000fd20000000f00 */
[C---:B------:R-:W-:Y:S02]  /*1fe0*/  FSETP.NEU.AND P0, PT, R11.reuse, RZ, PT ;  /* 0x000000ff0b00720b */ /* 0x040fe40003f0d000 */
[----:B------:R-:W-:-:S04]  /*1ff0*/  LOP3.LUT R25, R11, 0x80000000, R9, 0x48, !PT ;  /* 0x800000000b197812 */ /* 0x000fc800078e4809 */
[----:B------:R-:W-:-:S07]  /*2000*/  LOP3.LUT R7, R25, R7, RZ, 0xfc, !PT ;  /* 0x0000000719077212 */ /* 0x000fce00078efcff */
[----:B------:R-:W-:Y:S05]  /*2010*/  @!P0 BRA `(.L_x_21) ;  /* 0x00000000007c8947 */ /* 0x000fea0003800000 */
[----:B------:R-:W-:Y:S01]  /*2020*/  IMAD.MOV R9, RZ, RZ, -R28 ;  /* 0x000000ffff097224 */ /* 0x000fe200078e0a1c */
[----:B------:R-:W-:Y:S01]  /*2030*/  MOV R8, RZ ;  /* 0x000000ff00087202 */ /* 0x000fe20000000f00 */
[----:B------:R-:W-:-:S05]  /*2040*/  DMUL.RP R6, R30, R6 ;  /* 0x000000061e067228 */ /* 0x000fca0000008000 */
[----:B------:R-:W-:-:S05]  /*2050*/  DFMA R8, R26, -R8, R30 ;  /* 0x800000081a08722b */ /* 0x000fca000000001e */
[----:B------:R-:W-:Y:S02]  /*2060*/  LOP3.LUT R25, R7, R25, RZ, 0x3c, !PT ;  /* 0x0000001907197212 */ /* 0x000fe400078e3cff */
[----:B------:R-:W-:-:S04]  /*2070*/  IADD3 R8, PT, PT, -R28, -0x43300000, RZ ;  /* 0xbcd000001c087810 */ /* 0x000fc80007ffe1ff */
[----:B------:R-:W-:-:S04]  /*2080*/  FSETP.NEU.AND P0, PT, |R9|, R8, PT ;  /* 0x000000080900720b */ /* 0x000fc80003f0d200 */
[----:B------:R-:W-:Y:S02]  /*2090*/  FSEL R26, R6, R26, !P0 ;  /* 0x0000001a061a7208 */ /* 0x000fe40004000000 */
[----:B------:R-:W-:Y:S01]  /*20a0*/  FSEL R27, R25, R27, !P0 ;  /* 0x0000001b191b7208 */ /* 0x000fe20004000000 */
[----:B------:R-:W-:Y:S06]  /*20b0*/  BRA `(.L_x_21) ;  /* 0x0000000000547947 */ /* 0x000fec0003800000 */
.L_x_20:
[----:B------:R-:W-:-:S14]  /*20c0*/  DSETP.NAN.AND P0, PT, R6, R6, PT ;  /* 0x000000060600722a */ /* 0x000fdc0003f08000 */
[----:B------:R-:W-:Y:S05]  /*20d0*/  @P0 BRA `(.L_x_22) ;  /* 0x0000000000440947 */ /* 0x000fea0003800000 */
[----:B------:R-:W-:-:S14]  /*20e0*/  DSETP.NAN.AND P0, PT, R8, R8, PT ;  /* 0x000000080800722a */ /* 0x000fdc0003f08000 */
[----:B------:R-:W-:Y:S05]  /*20f0*/  @P0 BRA `(.L_x_23) ;  /* 0x0000000000300947 */ /* 0x000fea0003800000 */
[----:B------:R-:W-:Y:S01]  /*2100*/  ISETP.NE.AND P0, PT, R28, R35, PT ;  /* 0x000000231c00720c */ /* 0x000fe20003f05270 */
[----:B------:R-:W-:Y:S01]  /*2110*/  IMAD.MOV.U32 R26, RZ, RZ, 0x0 ;  /* 0x00000000ff1a7424 */ /* 0x000fe200078e00ff */
[----:B------:R-:W-:-:S11]  /*2120*/  MOV R27, 0xfff80000 ;  /* 0xfff80000001b7802 */ /* 0x000fd60000000f00 */
[----:B------:R-:W-:Y:S05]  /*2130*/  @!P0 BRA `(.L_x_21) ;  /* 0x0000000000348947 */ /* 0x000fea0003800000 */
[----:B------:R-:W-:Y:S02]  /*2140*/  ISETP.NE.AND P0, PT, R28, 0x7ff00000, PT ;  /* 0x7ff000001c00780c */ /* 0x000fe40003f05270 */
[----:B------:R-:W-:Y:S02]  /*2150*/  LOP3.LUT R27, R7, 0x80000000, R9, 0x48, !PT ;  /* 0x80000000071b7812 */ /* 0x000fe400078e4809 */
[----:B------:R-:W-:-:S13]  /*2160*/  ISETP.EQ.OR P0, PT, R35, RZ, !P0 ;  /* 0x000000ff2300720c */ /* 0x000fda0004702670 */
[----:B------:R-:W-:Y:S01]  /*2170*/  @P0 LOP3.LUT R6, R27, 0x7ff00000, RZ, 0xfc, !PT ;  /* 0x7ff000001b060812 */ /* 0x000fe200078efcff */
[----:B------:R-:W-:Y:S01]  /*2180*/  @!P0 IMAD.MOV.U32 R26, RZ, RZ, RZ ;  /* 0x000000ffff1a8224 */ /* 0x000fe200078e00ff */
[----:B------:R-:W-:-:S03]  /*2190*/  @P0 MOV R26, RZ ;  /* 0x000000ff001a0202 */ /* 0x000fc60000000f00 */
[----:B------:R-:W-:Y:S01]  /*21a0*/  @P0 IMAD.MOV.U32 R27, RZ, RZ, R6 ;  /* 0x000000ffff1b0224 */ /* 0x000fe200078e0006 */
[----:B------:R-:W-:Y:S06]  /*21b0*/  BRA `(.L_x_21) ;  /* 0x0000000000147947 */ /* 0x000fec0003800000 */
.L_x_23:
[----:B------:R-:W-:Y:S02]  /*21c0*/  LOP3.LUT R27, R9, 0x80000, RZ, 0xfc, !PT ;  /* 0x00080000091b7812 */ /* 0x000fe400078efcff */
[----:B------:R-:W-:Y:S01]  /*21d0*/  MOV R26, R8 ;  /* 0x00000008001a7202 */ /* 0x000fe20000000f00 */
[----:B------:R-:W-:Y:S06]  /*21e0*/  BRA `(.L_x_21) ;  /* 0x0000000000087947 */ /* 0x000fec0003800000 */
.L_x_22:
[----:B------:R-:W-:Y:S01]  /*21f0*/  LOP3.LUT R27, R7, 0x80000, RZ, 0xfc, !PT ;  /* 0x00080000071b7812 */ /* 0x000fe200078efcff */
[----:B------:R-:W-:-:S07]  /*2200*/  IMAD.MOV.U32 R26, RZ, RZ, R6 ;  /* 0x000000ffff1a7224 */ /* 0x000fce00078e0006 */
.L_x_21:
[----:B------:R-:W-:Y:S05]  /*2210*/  BSYNC.RECONVERGENT B1 ;  /* 0x0000000000017941 */ /* 0x000fea0003800200 */
.L_x_19:
[----:B------:R-:W-:Y:S01]  /*2220*/  MOV R6, R0 ;  /* 0x0000000000067202 */ /* 0x000fe20000000f00 */
[----:B------:R-:W-:-:S04]  /*2230*/  IMAD.MOV.U32 R7, RZ, RZ, 0x0 ;  /* 0x00000000ff077424 */ /* 0x000fc800078e00ff */
[----:B------:R-:W-:Y:S05]  /*2240*/  RET.REL.NODEC R6 `(_Z21log_likelihood_kernelPfS_S_S_S_iiiii) ;  /* 0xffffffdc066c7950 */ /* 0x000fea0003c3ffff */
        .weak           $__internal_1_$__cuda_sm3x_div_rn_noftz_f32_slowpath
        .type           $__internal_1_$__cuda_sm3x_div_rn_noftz_f32_slowpath,@function
        .size           $__internal_1_$__cuda_sm3x_div_rn_noftz_f32_slowpath,(.L_x_37 - $__internal_1_$__cuda_sm3x_div_rn_noftz_f32_slowpath)
$__internal_1_$__cuda_sm3x_div_rn_noftz_f32_slowpath:
[----:B------:R-:W-:Y:S01]  /*2250*/  SHF.R.U32.HI R8, RZ, 0x17, R7 ;  /* 0x00000017ff087819 */ /* 0x000fe20000011607 */
[----:B------:R-:W-:Y:S01]  /*2260*/  BSSY.RECONVERGENT B1, `(.L_x_24) ;  /* 0x0000063000017945 */ /* 0x000fe20003800200 */
[----:B------:R-:W-:Y:S02]  /*2270*/  SHF.R.U32.HI R9, RZ, 0x17, R0 ;  /* 0x00000017ff097819 */ /* 0x000fe40000011600 */
[----:B------:R-:W-:Y:S02]  /*2280*/  LOP3.LUT R8, R8, 0xff, RZ, 0xc0, !PT ;  /* 0x000000ff08087812 */ /* 0x000fe400078ec0ff */
[----:B------:R-:W-:Y:S02]  /*2290*/  LOP3.LUT R25, R9, 0xff, RZ, 0xc0, !PT ;  /* 0x000000ff09197812 */ /* 0x000fe400078ec0ff */
[----:B------:R-:W-:Y:S02]  /*22a0*/  IADD3 R24, PT, PT, R8, -0x1, RZ ;  /* 0xffffffff08187810 */ /* 0x000fe40007ffe0ff */
[----:B------:R-:W-:Y:S01]  /*22b0*/  MOV R11, R7 ;  /* 0x00000007000b7202 */ /* 0x000fe20000000f00 */
[----:B------:R-:W-:Y:S01]  /*22c0*/  VIADD R10, R25, 0xffffffff ;  /* 0xffffffff190a7836 */ /* 0x000fe20000000000 */
[----:B------:R-:W-:-:S04]  /*22d0*/  ISETP.GT.U32.AND P0, PT, R24, 0xfd, PT ;  /* 0x000000fd1800780c */ /* 0x000fc80003f04070 */
[----:B------:R-:W-:-:S13]  /*22e0*/  ISETP.GT.U32.OR P0, PT, R10, 0xfd, P0 ;  /* 0x000000fd0a00780c */ /* 0x000fda0000704470 */
[----:B------:R-:W-:Y:S01]  /*22f0*/  @!P0 IMAD.MOV.U32 R9, RZ, RZ, RZ ;  /* 0x000000ffff098224 */ /* 0x000fe200078e00ff */
[----:B------:R-:W-:Y:S06]  /*2300*/  @!P0 BRA `(.L_x_25) ;  /* 0x00000000005c8947 */ /* 0x000fec0003800000 */
[----:B------:R-:W-:Y:S02]  /*2310*/  FSETP.GTU.FTZ.AND P0, PT, |R0|, +INF , PT ;  /* 0x7f8000000000780b */ /* 0x000fe40003f1c200 */
[----:B------:R-:W-:-:S04]  /*2320*/  FSETP.GTU.FTZ.AND P2, PT, |R7|, +INF , PT ;  /* 0x7f8000000700780b */ /* 0x000fc80003f5c200 */
[----:B------:R-:W-:-:S13]  /*2330*/  PLOP3.LUT P0, PT, P0, P2, PT, 0xf8, 0x8f ;  /* 0x00000000008f781c */ /* 0x000fda0000705f70 */
[----:B------:R-:W-:Y:S05]  /*2340*/  @P0 BRA `(.L_x_26) ;  /* 0x00000004004c0947 */ /* 0x000fea0003800000 */
[----:B------:R-:W-:-:S13]  /*2350*/  LOP3.LUT P0, RZ, R11, 0x7fffffff, R0, 0xc8, !PT ;  /* 0x7fffffff0bff7812 */ /* 0x000fda000780c800 */
[----:B------:R-:W-:Y:S05]  /*2360*/  @!P0 BRA `(.L_x_27) ;  /* 0x00000004003c8947 */ /* 0x000fea0003800000 */
[C---:B------:R-:W-:Y:S02]  /*2370*/  FSETP.NEU.FTZ.AND P2, PT, |R0|.reuse, +INF , PT ;  /* 0x7f8000000000780b */ /* 0x040fe40003f5d200 */
[----:B------:R-:W-:Y:S02]  /*2380*/  FSETP.NEU.FTZ.AND P3, PT, |R7|, +INF , PT ;  /* 0x7f8000000700780b */ /* 0x000fe40003f7d200 */
[----:B------:R-:W-:-:S11]  /*2390*/  FSETP.NEU.FTZ.AND P0, PT, |R0|, +INF , PT ;  /* 0x7f8000000000780b */ /* 0x000fd60003f1d200 */
[----:B------:R-:W-:Y:S05]  /*23a0*/  @!P3 BRA !P2, `(.L_x_27) ;  /* 0x00000004002cb947 */ /* 0x000fea0005000000 */
[----:B------:R-:W-:-:S04]  /*23b0*/  LOP3.LUT P2, RZ, R0, 0x7fffffff, RZ, 0xc0, !PT ;  /* 0x7fffffff00ff7812 */ /* 0x000fc8000784c0ff */
[----:B------:R-:W-:-:S13]  /*23c0*/  PLOP3.LUT P2, PT, P3, P2, PT, 0x2f, 0xf2 ;  /* 0x0000000000f2781c */ /* 0x000fda0001f44577 */
[----:B------:R-:W-:Y:S05]  /*23d0*/  @P2 BRA `(.L_x_28) ;  /* 0x0000000400182947 */ /* 0x000fea0003800000 */
[----:B------:R-:W-:-:S04]  /*23e0*/  LOP3.LUT P2, RZ, R11, 0x7fffffff, RZ, 0xc0, !PT ;  /* 0x7fffffff0bff7812 */ /* 0x000fc8000784c0ff */
[----:B------:R-:W-:-:S13]  /*23f0*/  PLOP3.LUT P0, PT, P0, P2, PT, 0x2f, 0xf2 ;  /* 0x0000000000f2781c */ /* 0x000fda0000704577 */
[----:B------:R-:W-:Y:S05]  /*2400*/  @P0 BRA `(.L_x_29) ;  /* 0x0000000400000947 */ /* 0x000fea0003800000 */
[----:B------:R-:W-:Y:S02]  /*2410*/  ISETP.GE.AND P0, PT, R10, RZ, PT ;  /* 0x000000ff0a00720c */ /* 0x000fe40003f06270 */
[----:B------:R-:W-:-:S11]  /*2420*/  ISETP.GE.AND P2, PT, R24, RZ, PT ;  /* 0x000000ff1800720c */ /* 0x000fd60003f46270 */
[----:B------:R-:W-:Y:S01]  /*2430*/  @P0 MOV R9, RZ ;  /* 0x000000ff00090202 */ /* 0x000fe20000000f00 */
[----:B------:R-:W-:Y:S02]  /*2440*/  @!P0 IMAD.MOV.U32 R9, RZ, RZ, -0x40 ;  /* 0xffffffc0ff098424 */ /* 0x000fe400078e00ff */
[----:B------:R-:W-:Y:S01]  /*2450*/  @!P0 FFMA R0, R0, 1.84467440737095516160e+19, RZ ;  /* 0x5f80000000008823 */ /* 0x000fe200000000ff */
[----:B------:R-:W-:Y:S02]  /*2460*/  @!P2 FFMA R11, R7, 1.84467440737095516160e+19, RZ ;  /* 0x5f800000070ba823 */ /* 0x000fe400000000ff */
[----:B------:R-:W-:-:S07]  /*2470*/  @!P2 IADD3 R9, PT, PT, R9, 0x40, RZ ;  /* 0x000000400909a810 */ /* 0x000fce0007ffe0ff */
.L_x_25:
[----:B------:R-:W-:Y:S01]  /*2480*/  LEA R10, R8, 0xc0800000, 0x17 ;  /* 0xc0800000080a7811 */ /* 0x000fe200078eb8ff */
[----:B------:R-:W-:Y:S01]  /*2490*/  BSSY.RECONVERGENT B2, `(.L_x_30) ;  /* 0x0000036000027945 */ /* 0x000fe20003800200 */
[----:B------:R-:W-:-:S03]  /*24a0*/  IADD3 R25, PT, PT, R25, -0x7f, RZ ;  /* 0xffffff8119197810 */ /* 0x000fc60007ffe0ff */
[----:B------:R-:W-:Y:S02]  /*24b0*/  IMAD.IADD R24, R11, 0x1, -R10 ;  /* 0x000000010b187824 */ /* 0x000fe400078e0a0a */
[C---:B------:R-:W-:Y:S02]  /*24c0*/  IMAD R0, R25.reuse, -0x800000, R0 ;  /* 0xff80000019007824 */ /* 0x040fe400078e0200 */
[----:B------:R0:W1:Y:S01]  /*24d0*/  MUFU.RCP R11, R24 ;  /* 0x00000018000b7308 */ /* 0x0000620000001000 */
[----:B------:R-:W-:Y:S01]  /*24e0*/  FADD.FTZ R27, -R24, -RZ ;  /* 0x800000ff181b7221 */ /* 0x000fe20000010100 */
[----:B0-----:R-:W-:-:S05]  /*24f0*/  IADD3 R24, PT, PT, R25, 0x7f, -R8 ;  /* 0x0000007f19187810 */ /* 0x001fca0007ffe808 */
[----:B------:R-:W-:Y:S02]  /*2500*/  IMAD.IADD R9, R24, 0x1, R9 ;  /* 0x0000000118097824 */ /* 0x000fe400078e0209 */
[----:B-1----:R-:W-:-:S04]  /*2510*/  FFMA R10, R11, R27, 1 ;  /* 0x3f8000000b0a7423 */ /* 0x002fc8000000001b */
[----:B------:R-:W-:-:S04]  /*2520*/  FFMA R11, R11, R10, R11 ;  /* 0x0000000a0b0b7223 */ /* 0x000fc8000000000b */
[----:B------:R-:W-:-:S04]  /*2530*/  FFMA R10, R0, R11, RZ ;  /* 0x0000000b000a7223 */ /* 0x000fc800000000ff */
[----:B------:R-:W-:-:S04]  /*2540*/  FFMA R26, R27, R10, R0 ;  /* 0x0000000a1b1a7223 */ /* 0x000fc80000000000 */
[----:B------:R-:W-:-:S04]  /*2550*/  FFMA R10, R11, R26, R10 ;  /* 0x0000001a0b0a7223 */ /* 0x000fc8000000000a */
[----:B------:R-:W-:-:S04]  /*2560*/  FFMA R27, R27, R10, R0 ;  /* 0x0000000a1b1b7223 */ /* 0x000fc80000000000 */
[----:B------:R-:W-:-:S05]  /*2570*/  FFMA R0, R11, R27, R10 ;  /* 0x0000001b0b007223 */ /* 0x000fca000000000a */
[----:B------:R-:W-:-:S04]  /*2580*/  SHF.R.U32.HI R8, RZ, 0x17, R0 ;  /* 0x00000017ff087819 */ /* 0x000fc80000011600 */
[----:B------:R-:W-:-:S04]  /*2590*/  LOP3.LUT R8, R8, 0xff, RZ, 0xc0, !PT ;  /* 0x000000ff08087812 */ /* 0x000fc800078ec0ff */
[----:B------:R-:W-:-:S05]  /*25a0*/  IADD3 R24, PT, PT, R8, R9, RZ ;  /* 0x0000000908187210 */ /* 0x000fca0007ffe0ff */
[----:B------:R-:W-:-:S05]  /*25b0*/  VIADD R8, R24, 0xffffffff ;  /* 0xffffffff18087836 */ /* 0x000fca0000000000 */
[----:B------:R-:W-:-:S13]  /*25c0*/  ISETP.GE.U32.AND P0, PT, R8, 0xfe, PT ;  /* 0x000000fe0800780c */ /* 0x000fda0003f06070 */
[----:B------:R-:W-:Y:S05]  /*25d0*/  @!P0 BRA `(.L_x_31) ;  /* 0x0000000000808947 */ /* 0x000fea0003800000 */
[----:B------:R-:W-:-:S13]  /*25e0*/  ISETP.GT.AND P0, PT, R24, 0xfe, PT ;  /* 0x000000fe1800780c */ /* 0x000fda0003f04270 */
[----:B------:R-:W-:Y:S05]  /*25f0*/  @P0 BRA `(.L_x_32) ;  /* 0x00000000006c0947 */ /* 0x000fea0003800000 */
[----:B------:R-:W-:-:S13]  /*2600*/  ISETP.GE.AND P0, PT, R24, 0x1, PT ;  /* 0x000000011800780c */ /* 0x000fda0003f06270 */
[----:B------:R-:W-:Y:S05]  /*2610*/  @P0 BRA `(.L_x_33) ;  /* 0x0000000000740947 */ /* 0x000fea0003800000 */
[----:B------:R-:W-:Y:S02]  /*2620*/  ISETP.GE.AND P0, PT, R24, -0x18, PT ;  /* 0xffffffe81800780c */ /* 0x000fe40003f06270 */
[----:B------:R-:W-:-:S11]  /*2630*/  LOP3.LUT R0, R0, 0x80000000, RZ, 0xc0, !PT ;  /* 0x8000000000007812 */ /* 0x000fd600078ec0ff */
[----:B------:R-:W-:Y:S05]  /*2640*/  @!P0 BRA `(.L_x_33) ;  /* 0x0000000000688947 */ /* 0x000fea0003800000 */
[CCC-:B------:R-:W-:Y:S01]  /*2650*/  FFMA.RZ R8, R11.reuse, R27.reuse, R10.reuse ;  /* 0x0000001b0b087223 */ /* 0x1c0fe2000000c00a */
[C---:B------:R-:W-:Y:S02]  /*2660*/  ISETP.NE.AND P3, PT, R24.reuse, RZ, PT ;  /* 0x000000ff1800720c */ /* 0x040fe40003f65270 */
[----:B------:R-:W-:Y:S02]  /*2670*/  ISETP.NE.AND P2, PT, R24, RZ, PT ;  /* 0x000000ff1800720c */ /* 0x000fe40003f45270 */
[----:B------:R-:W-:Y:S01]  /*2680*/  LOP3.LUT R9, R8, 0x7fffff, RZ, 0xc0, !PT ;  /* 0x007fffff08097812 */ /* 0x000fe200078ec0ff */
[CCC-:B------:R-:W-:Y:S01]  /*2690*/  FFMA.RP R8, R11.reuse, R27.reuse, R10.reuse ;  /* 0x0000001b0b087223 */ /* 0x1c0fe2000000800a */
[----:B------:R-:W-:Y:S01]  /*26a0*/  FFMA.RM R11, R11, R27, R10 ;  /* 0x0000001b0b0b7223 */ /* 0x000fe2000000400a */
[----:B------:R-:W-:Y:S01]  /*26b0*/  IADD3 R10, PT, PT, R24, 0x20, RZ ;  /* 0x00000020180a7810 */ /* 0x000fe20007ffe0ff */
[----:B------:R-:W-:Y:S01]  /*26c0*/  IMAD.MOV R24, RZ, RZ, -R24 ;  /* 0x000000ffff187224 */ /* 0x000fe200078e0a18 */
[----:B------:R-:W-:-:S02]  /*26d0*/  LOP3.LUT R9, R9, 0x800000, RZ, 0xfc, !PT ;  /* 0x0080000009097812 */ /* 0x000fc400078efcff */
[----:B------:R-:W-:Y:S02]  /*26e0*/  FSETP.NEU.FTZ.AND P0, PT, R8, R11, PT ;  /* 0x0000000b0800720b */ /* 0x000fe40003f1d000 */
[----:B------:R-:W-:Y:S02]  /*26f0*/  SHF.L.U32 R10, R9, R10, RZ ;  /* 0x0000000a090a7219 */ /* 0x000fe400000006ff */
[----:B------:R-:W-:Y:S02]  /*2700*/  SEL R8, R24, RZ, P3 ;  /* 0x000000ff18087207 */ /* 0x000fe40001800000 */
[----:B------:R-:W-:Y:S02]  /*2710*/  ISETP.NE.AND P2, PT, R10, RZ, P2 ;  /* 0x000000ff0a00720c */ /* 0x000fe40001745270 */
[----:B------:R-:W-:Y:S02]  /*2720*/  SHF.R.U32.HI R8, RZ, R8, R9 ;  /* 0x00000008ff087219 */ /* 0x000fe40000011609 */
[----:B------:R-:W-:-:S02]  /*2730*/  PLOP3.LUT P0, PT, P0, P2, PT, 0xf8, 0x8f ;  /* 0x00000000008f781c */ /* 0x000fc40000705f70 */
[----:B------:R-:W-:Y:S02]  /*2740*/  SHF.R.U32.HI R10, RZ, 0x1, R8 ;  /* 0x00000001ff0a7819 */ /* 0x000fe40000011608 */
[----:B------:R-:W-:-:S04]  /*2750*/  SEL R9, RZ, 0x1, !P0 ;  /* 0x00000001ff097807 */ /* 0x000fc80004000000 */
[----:B------:R-:W-:-:S04]  /*2760*/  LOP3.LUT R9, R9, 0x1, R10, 0xf8, !PT ;  /* 0x0000000109097812 */ /* 0x000fc800078ef80a */
[----:B------:R-:W-:-:S04]  /*2770*/  LOP3.LUT R9, R9, R8, RZ, 0xc0, !PT ;  /* 0x0000000809097212 */ /* 0x000fc800078ec0ff */
[----:B------:R-:W-:-:S04]  /*2780*/  IADD3 R9, PT, PT, R10, R9, RZ ;  /* 0x000000090a097210 */ /* 0x000fc80007ffe0ff */
[----:B------:R-:W-:Y:S01]  /*2790*/  LOP3.LUT R0, R9, R0, RZ, 0xfc, !PT ;  /* 0x0000000009007212 */ /* 0x000fe200078efcff */
[----:B------:R-:W-:Y:S06]  /*27a0*/  BRA `(.L_x_33) ;  /* 0x0000000000107947 */ /* 0x000fec0003800000 */
.L_x_32:
[----:B------:R-:W-:-:S04]  /*27b0*/  LOP3.LUT R0, R0, 0x80000000, RZ, 0xc0, !PT ;  /* 0x8000000000007812 */ /* 0x000fc800078ec0ff */
[----:B------:R-:W-:Y:S01]  /*27c0*/  LOP3.LUT R0, R0, 0x7f800000, RZ, 0xfc, !PT ;  /* 0x7f80000000007812 */ /* 0x000fe200078efcff */
[----:B------:R-:W-:Y:S06]  /*27d0*/  BRA `(.L_x_33) ;  /* 0x0000000000047947 */ /* 0x000fec0003800000 */
.L_x_31:
[----:B------:R-:W-:-:S07]  /*27e0*/  IMAD R0, R9, 0x800000, R0 ;  /* 0x0080000009007824 */ /* 0x000fce00078e0200 */
.L_x_33:
[----:B------:R-:W-:Y:S05]  /*27f0*/  BSYNC.RECONVERGENT B2 ;  /* 0x0000000000027941 */ /* 0x000fea0003800200 */
.L_x_30:
[----:B------:R-:W-:Y:S05]  /*2800*/  BRA `(.L_x_34) ;  /* 0x0000000000207947 */ /* 0x000fea0003800000 */
.L_x_29:
[----:B------:R-:W-:-:S04]  /*2810*/  LOP3.LUT R0, R11, 0x80000000, R0, 0x48, !PT ;  /* 0x800000000b007812 */ /* 0x000fc800078e4800 */
[----:B------:R-:W-:Y:S01]  /*2820*/  LOP3.LUT R0, R0, 0x7f800000, RZ, 0xfc, !PT ;  /* 0x7f80000000007812 */ /* 0x000fe200078efcff */
[----:B------:R-:W-:Y:S06]  /*2830*/  BRA `(.L_x_34) ;  /* 0x0000000000147947 */ /* 0x000fec0003800000 */
.L_x_28:
[----:B------:R-:W-:Y:S01]  /*2840*/  LOP3.LUT R0, R11, 0x80000000, R0, 0x48, !PT ;  /* 0x800000000b007812 */ /* 0x000fe200078e4800 */
[----:B------:R-:W-:Y:S06]  /*2850*/  BRA `(.L_x_34) ;  /* 0x00000000000c7947 */ /* 0x000fec0003800000 */
.L_x_27:
[----:B------:R-:W0:Y:S01]  /*2860*/  MUFU.RSQ R0, -QNAN ;  /* 0xffc0000000007908 */ /* 0x000e220000001400 */
[----:B------:R-:W-:Y:S05]  /*2870*/  BRA `(.L_x_34) ;  /* 0x0000000000047947 */ /* 0x000fea0003800000 */
.L_x_26:
[----:B------:R-:W-:-:S07]  /*2880*/  FADD.FTZ R0, R0, R7 ;  /* 0x0000000700007221 */ /* 0x000fce0000010000 */
.L_x_34:
[----:B------:R-:W-:Y:S05]  /*2890*/  BSYNC.RECONVERGENT B1 ;  /* 0x0000000000017941 */ /* 0x000fea0003800200 */
.L_x_24:
[----:B------:R-:W-:Y:S01]  /*28a0*/  MOV R8, R6 ;  /* 0x0000000600087202 */ /* 0x000fe20000000f00 */
[----:B------:R-:W-:-:S04]  /*28b0*/  IMAD.MOV.U32 R9, RZ, RZ, 0x0 ;  /* 0x00000000ff097424 */ /* 0x000fc800078e00ff */
[----:B0-----:R-:W-:Y:S05]  /*28c0*/  RET.REL.NODEC R8 `(_Z21log_likelihood_kernelPfS_S_S_S_iiiii) ;  /* 0xffffffd408cc7950 */ /* 0x001fea0003c3ffff */
.L_x_35:
[----:B------:R-:W-:-:S00]  /*28d0*/  BRA `(.L_x_35) ;  /* 0xfffffffc00fc7947 */ /* 0x000fc0000383ffff */
[----:B------:R-:W-:-:S00]  /*28e0*/  NOP ;  /* 0x0000000000007918 */ /* 0x000fc00000000000 */
        /* <DEDUP_REMOVED lines=9> */
.L_x_37:


//--------------------- .nv.shared.reserved.0     --------------------------
	.section	.nv.shared.reserved.0,"aw",@nobits
	.weak		__nv_reservedSMEM_offset_0_alias
	.size		__nv_reservedSMEM_offset_0_alias, 0, 64
	.other		__nv_reservedSMEM_offset_0_alias,@"STO_CUDA_RESERVED_SHARED STV_DEFAULT"
__nv_reservedSMEM_offset_0_alias:
	.zero		0
	.zero		64


//--------------------- .nv.constant0._Z21log_likelihood_kernelPfS_S_S_S_iiiii --------------------------
	.section	.nv.constant0._Z21log_likelihood_kernelPfS_S_S_S_iiiii,"a",@progbits
	.sectionflags	@""
	.align	4
.nv.constant0._Z21log_likelihood_kernelPfS_S_S_S_iiiii:
	.zero		956


//--------------------- SYMBOLS --------------------------

	.type		.nv.reservedSmem.offset0,@object
	.size		.nv.reservedSmem.offset0,0x4
